def attn_fwd(
    Q,
    K,
    V,
    Out,
    Lse,
    sm_scale,
    stride_qz,
    stride_qh,
    stride_qm,
    stride_qk,
    stride_kz,
    stride_kh,
    stride_kn,
    stride_kk,
    stride_vz,
    stride_vh,
    stride_vn,
    stride_vk,
    stride_oz,
    stride_oh,
    stride_om,
    stride_ok,
    seqlen_q,
    seqlen_k,
    BLOCK_M: tl.constexpr,
    BLOCK_N: tl.constexpr,
    HEAD_DIM: tl.constexpr,
    CAUSAL: tl.constexpr,
):
    start_m = tl.program_id(0)
    off_hz = tl.program_id(1)
    q_off = off_hz * stride_qh
    k_off = off_hz * stride_kh
    v_off = off_hz * stride_vh
    offs_m = start_m * BLOCK_M + tl.arange(0, BLOCK_M)
    offs_d = tl.arange(0, HEAD_DIM)
    offs_n = tl.arange(0, BLOCK_N)
    q_ptrs = Q + q_off + offs_m[:, None] * stride_qm + offs_d[None, :] * stride_qk
    k_ptrs = K + k_off + offs_d[:, None] * stride_kk + offs_n[None, :] * stride_kn
    v_ptrs = V + v_off + offs_n[:, None] * stride_vn + offs_d[None, :] * stride_vk
    m_i = tl.full([BLOCK_M], float("-inf"), dtype=tl.float32)
    l_i = tl.zeros([BLOCK_M], dtype=tl.float32) + 1.0
    acc = tl.zeros([BLOCK_M, HEAD_DIM], dtype=tl.float32)
    q = tl.load(q_ptrs)
    acc, l_i, m_i = _attn_fwd_inner(
        acc,
        l_i,
        m_i,
        q,
        k_ptrs,
        v_ptrs,
        sm_scale,
        stride_kn,
        stride_vn,
        start_m,
        seqlen_k,
        BLOCK_M,
        BLOCK_N,
        HEAD_DIM,
        CAUSAL,
    )
    acc = acc / l_i[:, None]
    lse = m_i + tl.math.log2(l_i) / 1.4426950408889634
    o_ptrs = (
        Out
        + off_hz * stride_oh
        + offs_m[:, None] * stride_om
        + offs_d[None, :] * stride_ok
    )
    tl.store(o_ptrs, acc.to(Out.dtype.element_ty))
    tl.store(Lse + off_hz * seqlen_q + offs_m, lse)

# config = {"BLOCK_M": 32, "BLOCK_N": 128, "HEAD_DIM": 64, "arch": "sm_90", "causal": true, "dtype": "fp16", "num_stages": 2, "num_warps": 8}
# arch = sm_90


// ===== COMPILED SASS (sm_90a) =====

	.target	sm_90a

	.elftype	@"ET_EXEC"


//--------------------- .note.nv.tkinfo           --------------------------
	.section	.note.nv.tkinfo,"",@"SHT_NOTE"
	.sectionflags	@"SHF_NOTE_NV_TKINFO"
	.tkinfo
        /*0018*/ 	.word	0x00000002
        /*0030*/ 	.string	""
        /*0030*/ 	.string	"ptxas"
        /*0030*/ 	.string	"Cuda compilation tools, release 13.0, V13.0.88"
        /*0030*/ 	.string	"Build cuda_13.0.r13.0/compiler.36424714_0"
        /*0030*/ 	.string	"-v  -suppress-debug-info  -lineinfo  -arch sm_90a "



//--------------------- .note.nv.cuinfo           --------------------------
	.section	.note.nv.cuinfo,"",@"SHT_NOTE"
	.sectionflags	@"SHF_NOTE_NV_CUINFO"
        /*0018*/ 	.short	0x0002
        /*001a*/ 	.short	0x005a
        /*001c*/ 	.short	0x0082
	.zero		2


//--------------------- .nv.info                  --------------------------
	.section	.nv.info,"",@"SHT_CUDA_INFO"
	.align	4


	//----- nvinfo : EIATTR_REGCOUNT
	.align		4
        /*0000*/ 	.byte	0x04, 0x2f
        /*0002*/ 	.short	(.L_2 - .L_1)
	.align		4
.L_1:
        /*0004*/ 	.word	index@(attn_fwd)
        /*0008*/ 	.word	0x000000ee


	//----- nvinfo : EIATTR_FRAME_SIZE
	.align		4
.L_2:
        /*000c*/ 	.byte	0x04, 0x11
        /*000e*/ 	.short	(.L_4 - .L_3)
	.align		4
.L_3:
        /*0010*/ 	.word	index@(attn_fwd)
        /*0014*/ 	.word	0x00000000


	//----- nvinfo : EIATTR_MIN_STACK_SIZE
	.align		4
.L_4:
        /*0018*/ 	.byte	0x04, 0x12
        /*001a*/ 	.short	(.L_6 - .L_5)
	.align		4
.L_5:
        /*001c*/ 	.word	index@(attn_fwd)
        /*0020*/ 	.word	0x00000000
.L_6:


//--------------------- .nv.compat                --------------------------
	.section	.nv.compat,"",@"SHT_CUDA_COMPAT_INFO"
	.align	4
        /*0000*/ 	.byte	0x02, 0x09, 0x01, 0x00, 0x02, 0x02, 0x01, 0x00, 0x02, 0x05, 0x05, 0x00, 0x03, 0x07, 0x01, 0x01
        /*0010*/ 	.byte	0x02, 0x03, 0x00, 0x00, 0x02, 0x06, 0x01, 0x00, 0x04, 0x0b, 0x08, 0x00, 0x00, 0x00, 0x00, 0x00
        /*0020*/ 	.byte	0x00, 0x00, 0x00, 0x00


//--------------------- .nv.info.attn_fwd         --------------------------
	.section	.nv.info.attn_fwd,"",@"SHT_CUDA_INFO"
	.sectionflags	@""
	.align	4


	//----- nvinfo : EIATTR_CUDA_API_VERSION
	.align		4
        /*0000*/ 	.byte	0x04, 0x37
        /*0002*/ 	.short	(.L_8 - .L_7)
.L_7:
        /*0004*/ 	.word	0x00000082


	//----- nvinfo : EIATTR_KPARAM_INFO
	.align		4
.L_8:
        /*0008*/ 	.byte	0x04, 0x17
        /*000a*/ 	.short	(.L_10 - .L_9)
.L_9:
        /*000c*/ 	.word	0x00000000
        /*0010*/ 	.short	0x0019
        /*0012*/ 	.short	0x0080
        /*0014*/ 	.byte	0x00, 0xf4, 0x21, 0x00


	//----- nvinfo : EIATTR_KPARAM_INFO
	.align		4
.L_10:
        /*0018*/ 	.byte	0x04, 0x17
        /*001a*/ 	.short	(.L_12 - .L_11)
.L_11:
        /*001c*/ 	.word	0x00000000
        /*0020*/ 	.short	0x0018
        /*0022*/ 	.short	0x0078
        /*0024*/ 	.byte	0x00, 0xf4, 0x21, 0x00


	//----- nvinfo : EIATTR_KPARAM_INFO
	.align		4
.L_12:
        /*0028*/ 	.byte	0x04, 0x17
        /*002a*/ 	.short	(.L_14 - .L_13)
.L_13:
        /*002c*/ 	.word	0x00000000
        /*0030*/ 	.short	0x0017
        /*0032*/ 	.short	0x0070
        /*0034*/ 	.byte	0x00, 0xf0, 0x11, 0x00


	//----- nvinfo : EIATTR_KPARAM_INFO
	.align		4
.L_14:
        /*0038*/ 	.byte	0x04, 0x17
        /*003a*/ 	.short	(.L_16 - .L_15)
.L_15:
        /*003c*/ 	.word	0x00000000
        /*0040*/ 	.short	0x0016
        /*0042*/ 	.short	0x006c
        /*0044*/ 	.byte	0x00, 0xf0, 0x11, 0x00


	//----- nvinfo : EIATTR_KPARAM_INFO
	.align		4
.L_16:
        /*0048*/ 	.byte	0x04, 0x17
        /*004a*/ 	.short	(.L_18 - .L_17)
.L_17:
        /*004c*/ 	.word	0x00000000
        /*0050*/ 	.short	0x0015
        /*0052*/ 	.short	0x0068
        /*0054*/ 	.byte	0x00, 0xf0, 0x11, 0x00


	//----- nvinfo : EIATTR_KPARAM_INFO
	.align		4
.L_18:
        /*0058*/ 	.byte	0x04, 0x17
        /*005a*/ 	.short	(.L_20 - .L_19)
.L_19:
        /*005c*/ 	.word	0x00000000
        /*0060*/ 	.short	0x0014
        /*0062*/ 	.short	0x0064
        /*0064*/ 	.byte	0x00, 0xf0, 0x11, 0x00


	//----- nvinfo : EIATTR_KPARAM_INFO
	.align		4
.L_20:
        /*0068*/ 	.byte	0x04, 0x17
        /*006a*/ 	.short	(.L_22 - .L_21)
.L_21:
        /*006c*/ 	.word	0x00000000
        /*0070*/ 	.short	0x0013
        /*0072*/ 	.short	0x0060
        /*0074*/ 	.byte	0x00, 0xf0, 0x11, 0x00


	//----- nvinfo : EIATTR_KPARAM_INFO
	.align		4
.L_22:
        /*0078*/ 	.byte	0x04, 0x17
        /*007a*/ 	.short	(.L_24 - .L_23)
.L_23:
        /*007c*/ 	.word	0x00000000
        /*0080*/ 	.short	0x0012
        /*0082*/ 	.short	0x005c
        /*0084*/ 	.byte	0x00, 0xf0, 0x11, 0x00


	//----- nvinfo : EIATTR_KPARAM_INFO
	.align		4
.L_24:
        /*0088*/ 	.byte	0x04, 0x17
        /*008a*/ 	.short	(.L_26 - .L_25)
.L_25:
        /*008c*/ 	.word	0x00000000
        /*0090*/ 	.short	0x0011
        /*0092*/ 	.short	0x0058
        /*0094*/ 	.byte	0x00, 0xf0, 0x11, 0x00


	//----- nvinfo : EIATTR_KPARAM_INFO
	.align		4
.L_26:
        /*0098*/ 	.byte	0x04, 0x17
        /*009a*/ 	.short	(.L_28 - .L_27)
.L_27:
        /*009c*/ 	.word	0x00000000
        /*00a0*/ 	.short	0x0010
        /*00a2*/ 	.short	0x0054
        /*00a4*/ 	.byte	0x00, 0xf0, 0x11, 0x00


	//----- nvinfo : EIATTR_KPARAM_INFO
	.align		4
.L_28:
        /*00a8*/ 	.byte	0x04, 0x17
        /*00aa*/ 	.short	(.L_30 - .L_29)
.L_29:
        /*00ac*/ 	.word	0x00000000
        /*00b0*/ 	.short	0x000f
        /*00b2*/ 	.short	0x0050
        /*00b4*/ 	.byte	0x00, 0xf0, 0x11, 0x00


	//----- nvinfo : EIATTR_KPARAM_INFO
	.align		4
.L_30:
        /*00b8*/ 	.byte	0x04, 0x17
        /*00ba*/ 	.short	(.L_32 - .L_31)
.L_31:
        /*00bc*/ 	.word	0x00000000
        /*00c0*/ 	.short	0x000e
        /*00c2*/ 	.short	0x004c
        /*00c4*/ 	.byte	0x00, 0xf0, 0x11, 0x00


	//----- nvinfo : EIATTR_KPARAM_INFO
	.align		4
.L_32:
        /*00c8*/ 	.byte	0x04, 0x17
        /*00ca*/ 	.short	(.L_34 - .L_33)
.L_33:
        /*00cc*/ 	.word	0x00000000
        /*00d0*/ 	.short	0x000d
        /*00d2*/ 	.short	0x0048
        /*00d4*/ 	.byte	0x00, 0xf0, 0x11, 0x00


	//----- nvinfo : EIATTR_KPARAM_INFO
	.align		4
.L_34:
        /*00d8*/ 	.byte	0x04, 0x17
        /*00da*/ 	.short	(.L_36 - .L_35)
.L_35:
        /*00dc*/ 	.word	0x00000000
        /*00e0*/ 	.short	0x000c
        /*00e2*/ 	.short	0x0044
        /*00e4*/ 	.byte	0x00, 0xf0, 0x11, 0x00


	//----- nvinfo : EIATTR_KPARAM_INFO
	.align		4
.L_36:
        /*00e8*/ 	.byte	0x04, 0x17
        /*00ea*/ 	.short	(.L_38 - .L_37)
.L_37:
        /*00ec*/ 	.word	0x00000000
        /*00f0*/ 	.short	0x000b
        /*00f2*/ 	.short	0x0040
        /*00f4*/ 	.byte	0x00, 0xf0, 0x11, 0x00


	//----- nvinfo : EIATTR_KPARAM_INFO
	.align		4
.L_38:
        /*00f8*/ 	.byte	0x04, 0x17
        /*00fa*/ 	.short	(.L_40 - .L_39)
.L_39:
        /*00fc*/ 	.word	0x00000000
        /*0100*/ 	.short	0x000a
        /*0102*/ 	.short	0x003c
        /*0104*/ 	.byte	0x00, 0xf0, 0x11, 0x00


	//----- nvinfo : EIATTR_KPARAM_INFO
	.align		4
.L_40:
        /*0108*/ 	.byte	0x04, 0x17
        /*010a*/ 	.short	(.L_42 - .L_41)
.L_41:
        /*010c*/ 	.word	0x00000000
        /*0110*/ 	.short	0x0009
        /*0112*/ 	.short	0x0038
        /*0114*/ 	.byte	0x00, 0xf0, 0x11, 0x00


	//----- nvinfo : EIATTR_KPARAM_INFO
	.align		4
.L_42:
        /*0118*/ 	.byte	0x04, 0x17
        /*011a*/ 	.short	(.L_44 - .L_43)
.L_43:
        /*011c*/ 	.word	0x00000000
        /*0120*/ 	.short	0x0008
        /*0122*/ 	.short	0x0034
        /*0124*/ 	.byte	0x00, 0xf0, 0x11, 0x00


	//----- nvinfo : EIATTR_KPARAM_INFO
	.align		4
.L_44:
        /*0128*/ 	.byte	0x04, 0x17
        /*012a*/ 	.short	(.L_46 - .L_45)
.L_45:
        /*012c*/ 	.word	0x00000000
        /*0130*/ 	.short	0x0007
        /*0132*/ 	.short	0x0030
        /*0134*/ 	.byte	0x00, 0xf0, 0x11, 0x00


	//----- nvinfo : EIATTR_KPARAM_INFO
	.align		4
.L_46:
        /*0138*/ 	.byte	0x04, 0x17
        /*013a*/ 	.short	(.L_48 - .L_47)
.L_47:
        /*013c*/ 	.word	0x00000000
        /*0140*/ 	.short	0x0006
        /*0142*/ 	.short	0x002c
        /*0144*/ 	.byte	0x00, 0xf0, 0x11, 0x00


	//----- nvinfo : EIATTR_KPARAM_INFO
	.align		4
.L_48:
        /*0148*/ 	.byte	0x04, 0x17
        /*014a*/ 	.short	(.L_50 - .L_49)
.L_49:
        /*014c*/ 	.word	0x00000000
        /*0150*/ 	.short	0x0005
        /*0152*/ 	.short	0x0028
        /*0154*/ 	.byte	0x00, 0xf0, 0x11, 0x00


	//----- nvinfo : EIATTR_KPARAM_INFO
	.align		4
.L_50:
        /*0158*/ 	.byte	0x04, 0x17
        /*015a*/ 	.short	(.L_52 - .L_51)
.L_51:
        /*015c*/ 	.word	0x00000000
        /*0160*/ 	.short	0x0004
        /*0162*/ 	.short	0x0020
        /*0164*/ 	.byte	0x00, 0xf4, 0x21, 0x00


	//----- nvinfo : EIATTR_KPARAM_INFO
	.align		4
.L_52:
        /*0168*/ 	.byte	0x04, 0x17
        /*016a*/ 	.short	(.L_54 - .L_53)
.L_53:
        /*016c*/ 	.word	0x00000000
        /*0170*/ 	.short	0x0003
        /*0172*/ 	.short	0x0018
        /*0174*/ 	.byte	0x00, 0xf4, 0x21, 0x00


	//----- nvinfo : EIATTR_KPARAM_INFO
	.align		4
.L_54:
        /*0178*/ 	.byte	0x04, 0x17
        /*017a*/ 	.short	(.L_56 - .L_55)
.L_55:
        /*017c*/ 	.word	0x00000000
        /*0180*/ 	.short	0x0002
        /*0182*/ 	.short	0x0010
        /*0184*/ 	.byte	0x00, 0xf4, 0x21, 0x00


	//----- nvinfo : EIATTR_KPARAM_INFO
	.align		4
.L_56:
        /*0188*/ 	.byte	0x04, 0x17
        /*018a*/ 	.short	(.L_58 - .L_57)
.L_57:
        /*018c*/ 	.word	0x00000000
        /*0190*/ 	.short	0x0001
        /*0192*/ 	.short	0x0008
        /*0194*/ 	.byte	0x00, 0xf4, 0x21, 0x00


	//----- nvinfo : EIATTR_KPARAM_INFO
	.align		4
.L_58:
        /*0198*/ 	.byte	0x04, 0x17
        /*019a*/ 	.short	(.L_60 - .L_59)
.L_59:
        /*019c*/ 	.word	0x00000000
        /*01a0*/ 	.short	0x0000
        /*01a2*/ 	.short	0x0000
        /*01a4*/ 	.byte	0x00, 0xf4, 0x21, 0x00


	//----- nvinfo : EIATTR_SPARSE_MMA_MASK
	.align		4
.L_60:
        /*01a8*/ 	.byte	0x03, 0x50
        /*01aa*/ 	.short	0x0000


	//----- nvinfo : EIATTR_MAXREG_COUNT
	.align		4
        /*01ac*/ 	.byte	0x03, 0x1b
        /*01ae*/ 	.short	0x00ff


	//----- nvinfo : EIATTR_NUM_BARRIERS
	.align		4
        /*01b0*/ 	.byte	0x02, 0x4c
        /*01b2*/ 	.byte	0x01
	.zero		1


	//----- nvinfo : EIATTR_MERCURY_ISA_VERSION
	.align		4
        /*01b4*/ 	.byte	0x03, 0x5f
        /*01b6*/ 	.short	0x0101


	//----- nvinfo : EIATTR_COOP_GROUP_MASK_REGIDS
	.align		4
        /*01b8*/ 	.byte	0x04, 0x29
        /*01ba*/ 	.short	(.L_62 - .L_61)


	//   ....[0]....
.L_61:
        /*01bc*/ 	.word	0xffffffff


	//   ....[1]....
        /*01c0*/ 	.word	0xffffffff


	//   ....[2]....
        /*01c4*/ 	.word	0xffffffff


	//   ....[3]....
        /*01c8*/ 	.word	0xffffffff


	//   ....[4]....
        /*01cc*/ 	.word	0xffffffff


	//   ....[5]....
        /*01d0*/ 	.word	0xffffffff


	//   ....[6]....
        /*01d4*/ 	.word	0xffffffff


	//   ....[7]....
        /*01d8*/ 	.word	0xffffffff


	//   ....[8]....
        /*01dc*/ 	.word	0xffffffff


	//   ....[9]....
        /*01e0*/ 	.word	0xffffffff


	//   ....[10]....
        /*01e4*/ 	.word	0xffffffff


	//   ....[11]....
        /*01e8*/ 	.word	0xffffffff


	//   ....[12]....
        /*01ec*/ 	.word	0xffffffff


	//   ....[13]....
        /*01f0*/ 	.word	0xffffffff


	//   ....[14]....
        /*01f4*/ 	.word	0xffffffff


	//   ....[15]....
        /*01f8*/ 	.word	0xffffffff


	//   ....[16]....
        /*01fc*/ 	.word	0xffffffff


	//   ....[17]....
        /*0200*/ 	.word	0xffffffff


	//   ....[18]....
        /*0204*/ 	.word	0xffffffff


	//   ....[19]....
        /*0208*/ 	.word	0xffffffff


	//   ....[20]....
        /*020c*/ 	.word	0xffffffff


	//   ....[21]....
        /*0210*/ 	.word	0xffffffff


	//----- nvinfo : EIATTR_COOP_GROUP_INSTR_OFFSETS
	.align		4
.L_62:
        /*0214*/ 	.byte	0x04, 0x28
        /*0216*/ 	.short	(.L_64 - .L_63)


	//   ....[0]....
.L_63:
        /*0218*/ 	.word	0x000022e0


	//   ....[1]....
        /*021c*/ 	.word	0x00002320


	//   ....[2]....
        /*0220*/ 	.word	0x00002330


	//   ....[3]....
        /*0224*/ 	.word	0x00002340


	//   ....[4]....
        /*0228*/ 	.word	0x00002360


	//   ....[5]....
        /*022c*/ 	.word	0x000023a0


	//   ....[6]....
        /*0230*/ 	.word	0x000023b0


	//   ....[7]....
        /*0234*/ 	.word	0x000023c0


	//   ....[8]....
        /*0238*/ 	.word	0x00002600


	//   ....[9]....
        /*023c*/ 	.word	0x00002620


	//   ....[10]....
        /*0240*/ 	.word	0x00002640


	//   ....[11]....
        /*0244*/ 	.word	0x00002a00


	//   ....[12]....
        /*0248*/ 	.word	0x00002a30


	//   ....[13]....
        /*024c*/ 	.word	0x00002ad0


	//   ....[14]....
        /*0250*/ 	.word	0x00002b00


	//   ....[15]....
        /*0254*/ 	.word	0x00002b30


	//   ....[16]....
        /*0258*/ 	.word	0x00002b90


	//   ....[17]....
        /*025c*/ 	.word	0x00002c20


	//   ....[18]....
        /*0260*/ 	.word	0x00002c50


	//   ....[19]....
        /*0264*/ 	.word	0x00002d90


	//   ....[20]....
        /*0268*/ 	.word	0x00002db0


	//   ....[21]....
        /*026c*/ 	.word	0x00002dd0


	//----- nvinfo : EIATTR_EXIT_INSTR_OFFSETS
	.align		4
.L_64:
        /*0270*/ 	.byte	0x04, 0x1c
        /*0272*/ 	.short	(.L_66 - .L_65)


	//   ....[0]....
.L_65:
        /*0274*/ 	.word	0x00004a20


	//   ....[1]....
        /*0278*/ 	.word	0x00004a50


	//----- nvinfo : EIATTR_REQNTID
	.align		4
.L_66:
        /*027c*/ 	.byte	0x04, 0x10
        /*027e*/ 	.short	(.L_68 - .L_67)
.L_67:
        /*0280*/ 	.word	0x00000100
        /*0284*/ 	.word	0x00000001
        /*0288*/ 	.word	0x00000001


	//----- nvinfo : EIATTR_CRS_STACK_SIZE
	.align		4
.L_68:
        /*028c*/ 	.byte	0x04, 0x1e
        /*028e*/ 	.short	(.L_70 - .L_69)
.L_69:
        /*0290*/ 	.word	0x00000000


	//----- nvinfo : EIATTR_CBANK_PARAM_SIZE
	.align		4
.L_70:
        /*0294*/ 	.byte	0x03, 0x19
        /*0296*/ 	.short	0x0088


	//----- nvinfo : EIATTR_PARAM_CBANK
	.align		4
        /*0298*/ 	.byte	0x04, 0x0a
        /*029a*/ 	.short	(.L_72 - .L_71)
	.align		4
.L_71:
        /*029c*/ 	.word	index@(.nv.constant0.attn_fwd)
        /*02a0*/ 	.short	0x0210
        /*02a2*/ 	.short	0x0088


	//----- nvinfo : EIATTR_SW_WAR
	.align		4
.L_72:
        /*02a4*/ 	.byte	0x04, 0x36
        /*02a6*/ 	.short	(.L_74 - .L_73)
.L_73:
        /*02a8*/ 	.word	0x00000008
.L_74:


//--------------------- .nv.callgraph             --------------------------
	.section	.nv.callgraph,"",@"SHT_CUDA_CALLGRAPH"
	.align	4
	.sectionentsize	8
	.align		4
        /*0000*/ 	.word	0x00000000
	.align		4
        /*0004*/ 	.word	0xffffffff
	.align		4
        /*0008*/ 	.word	0x00000000
	.align		4
        /*000c*/ 	.word	0xfffffffe
	.align		4
        /*0010*/ 	.word	0x00000000
	.align		4
        /*0014*/ 	.word	0xfffffffd
	.align		4
        /*0018*/ 	.word	0x00000000
	.align		4
        /*001c*/ 	.word	0xfffffffc


//--------------------- .nv.constant4             --------------------------
	.section	.nv.constant4,"a",@progbits
	.align	8
	.align		8
.nv.constant4:
        /*0000*/ 	.dword	_$_str


//--------------------- .text.attn_fwd            --------------------------
	.section	.text.attn_fwd,"ax",@progbits
	.align	128
        .global         attn_fwd
        .type           attn_fwd,@function
        .size           attn_fwd,(.L_x_11 - attn_fwd)
        .other          attn_fwd,@"STO_CUDA_ENTRY STV_DEFAULT"
attn_fwd:
.text.attn_fwd:
[----:B------:R-:W-:Y:S01]  /*0000*/  LDC R1, c[0x0][0x28] ;  /* 0x00000a00ff017b82 */ /* 0x000fe20000000800 */
[----:B------:R-:W0:Y:S07]  /*0010*/  S2R R3, SR_CTAID.X ;  /* 0x0000000000037919 */ /* 0x000e2e0000002500 */
[----:B------:R-:W1:Y:S01]  /*0020*/  S2UR UR9, SR_CTAID.Y ;  /* 0x00000000000979c3 */ /* 0x000e620000002600 */
[----:B------:R-:W-:Y:S01]  /*0030*/  ULDC.64 UR4, c[0x0][0x240] ;  /* 0x0000900000047ab9 */ /* 0x000fe20000000a00 */
[----:B------:R-:W-:Y:S01]  /*0040*/  ULDC.64 UR10, c[0x0][0x208] ;  /* 0x00008200000a7ab9 */ /* 0x000fe20000000a00 */
[----:B------:R-:W2:Y:S05]  /*0050*/  S2R R0, SR_TID.X ;  /* 0x0000000000007919 */ /* 0x000eaa0000002100 */
[----:B------:R-:W3:Y:S08]  /*0060*/  LDC R14, c[0x0][0x248] ;  /* 0x00009200ff0e7b82 */ /* 0x000ef00000000800 */
[----:B------:R-:W4:Y:S01]  /*0070*/  LDC.64 R20, c[0x0][0x210] ;  /* 0x00008400ff147b82 */ /* 0x000f220000000a00 */
[----:B-1----:R-:W-:-:S04]  /*0080*/  UIMAD UR4, UR9, UR4, URZ ;  /* 0x00000004090472a4 */ /* 0x002fc8000f8e023f */
[----:B------:R-:W-:Y:S01]  /*0090*/  USHF.L.U32 UR6, UR4, 0x1, URZ ;  /* 0x0000000104067899 */ /* 0x000fe2000800063f */
[----:B0-----:R-:W-:Y:S01]  /*00a0*/  IMAD.SHL.U32 R3, R3, 0x20, RZ ;  /* 0x0000002003037824 */ /* 0x001fe200078e00ff */
[----:B--2---:R-:W-:-:S04]  /*00b0*/  SHF.R.U32.HI R6, RZ, 0x5, R0 ;  /* 0x00000005ff067819 */ /* 0x004fc80000011600 */
[----:B------:R-:W-:Y:S02]  /*00c0*/  LOP3.LUT R2, R3, 0x1f, R0, 0xf8, !PT ;  /* 0x0000001f03027812 */ /* 0x000fe400078ef800 */
[----:B------:R-:W-:-:S03]  /*00d0*/  SGXT.U32 R6, R6, 0x3 ;  /* 0x000000030606781a */ /* 0x000fc60000000000 */
[----:B------:R-:W-:Y:S01]  /*00e0*/  IMAD R4, R2, UR5, RZ ;  /* 0x0000000502047c24 */ /* 0x000fe2000f8e02ff */
[----:B------:R-:W-:Y:S01]  /*00f0*/  UIMAD.WIDE UR4, UR4, 0x2, URZ ;  /* 0x00000002040478a5 */ /* 0x000fe2000f8e023f */
[----:B---3--:R-:W-:Y:S02]  /*0100*/  IMAD R7, R6, R14, RZ ;  /* 0x0000000e06077224 */ /* 0x008fe400078e02ff */
[C---:B------:R-:W-:Y:S02]  /*0110*/  IMAD.SHL.U32 R5, R4.reuse, 0x2, RZ ;  /* 0x0000000204057824 */ /* 0x040fe400078e00ff */
[----:B------:R-:W-:-:S03]  /*0120*/  IMAD.HI R4, R4, 0x2, RZ ;  /* 0x0000000204047827 */ /* 0x000fc600078e02ff */
[----:B----4-:R-:W-:Y:S01]  /*0130*/  IADD3 R20, P0, P1, R5, UR6, R20 ;  /* 0x0000000605147c10 */ /* 0x010fe2000f91e014 */
[----:B------:R-:W-:-:S03]  /*0140*/  IMAD R9, R14, 0x8, R7 ;  /* 0x000000080e097824 */ /* 0x000fc600078e0207 */
[----:B------:R-:W-:Y:S01]  /*0150*/  IADD3.X R22, R4, UR5, R21, P0, P1 ;  /* 0x0000000504167c10 */ /* 0x000fe200087e2415 */
[C---:B------:R-:W-:Y:S01]  /*0160*/  IMAD R10, R14.reuse, 0x8, R9 ;  /* 0x000000080e0a7824 */ /* 0x040fe200078e0209 */
[-C--:B------:R-:W-:Y:S02]  /*0170*/  LEA R4, P0, R7, R20.reuse, 0x1 ;  /* 0x0000001407047211 */ /* 0x080fe400078008ff */
[----:B------:R-:W-:Y:S01]  /*0180*/  LEA R6, P1, R9, R20, 0x1 ;  /* 0x0000001409067211 */ /* 0x000fe200078208ff */
[----:B------:R-:W-:Y:S01]  /*0190*/  IMAD R11, R14, 0x8, R10 ;  /* 0x000000080e0b7824 */ /* 0x000fe200078e020a */
[----:B------:R-:W-:Y:S02]  /*01a0*/  LEA.HI.X.SX32 R5, R7, R22, 0x1, P0 ;  /* 0x0000001607057211 */ /* 0x000fe400000f0eff */
[----:B------:R-:W-:Y:S01]  /*01b0*/  LEA R8, P0, R10, R20, 0x1 ;  /* 0x000000140a087211 */ /* 0x000fe200078008ff */
[----:B------:R-:W-:Y:S01]  /*01c0*/  IMAD R13, R14, 0x8, R11 ;  /* 0x000000080e0d7824 */ /* 0x000fe200078e020b */
[-C--:B------:R-:W-:Y:S01]  /*01d0*/  LEA.HI.X.SX32 R7, R9, R22.reuse, 0x1, P1 ;  /* 0x0000001609077211 */ /* 0x080fe200008f0eff */
[----:B------:R0:W2:Y:S01]  /*01e0*/  LDG.E.U16 R18, desc[UR10][R4.64] ;  /* 0x0000000a04127981 */ /* 0x0000a2000c1e1500 */
[----:B------:R-:W-:Y:S01]  /*01f0*/  LEA.HI.X.SX32 R9, R10, R22, 0x1, P0 ;  /* 0x000000160a097211 */ /* 0x000fe200000f0eff */
[----:B------:R-:W-:Y:S01]  /*0200*/  IMAD R15, R14, 0x8, R13 ;  /* 0x000000080e0f7824 */ /* 0x000fe200078e020d */
[C---:B------:R-:W-:Y:S01]  /*0210*/  LEA R10, P0, R11.reuse, R20, 0x1 ;  /* 0x000000140b0a7211 */ /* 0x040fe200078008ff */
[----:B------:R1:W3:Y:S03]  /*0220*/  LDG.E.U16 R19, desc[UR10][R6.64] ;  /* 0x0000000a06137981 */ /* 0x0002e6000c1e1500 */
[----:B------:R-:W-:Y:S01]  /*0230*/  LEA.HI.X.SX32 R11, R11, R22, 0x1, P0 ;  /* 0x000000160b0b7211 */ /* 0x000fe200000f0eff */
[----:B------:R4:W5:Y:S01]  /*0240*/  LDG.E.U16 R9, desc[UR10][R8.64] ;  /* 0x0000000a08097981 */ /* 0x000962000c1e1500 */
[----:B------:R-:W-:-:S02]  /*0250*/  LEA R12, P0, R13, R20, 0x1 ;  /* 0x000000140d0c7211 */ /* 0x000fc400078008ff */
[C---:B------:R-:W-:Y:S01]  /*0260*/  LEA R16, R14.reuse, R15, 0x3 ;  /* 0x0000000f0e107211 */ /* 0x040fe200078e18ff */
[----:B------:R4:W5:Y:S01]  /*0270*/  LDG.E.U16 R10, desc[UR10][R10.64] ;  /* 0x0000000a0a0a7981 */ /* 0x000962000c1e1500 */
[----:B------:R-:W-:Y:S02]  /*0280*/  LEA.HI.X.SX32 R13, R13, R22, 0x1, P0 ;  /* 0x000000160d0d7211 */ /* 0x000fe400000f0eff */
[CC--:B0-----:R-:W-:Y:S01]  /*0290*/  LEA R4, P0, R15.reuse, R20.reuse, 0x1 ;  /* 0x000000140f047211 */ /* 0x0c1fe200078008ff */
[----:B------:R-:W-:Y:S01]  /*02a0*/  IMAD R17, R14, 0x8, R16 ;  /* 0x000000080e117824 */ /* 0x000fe200078e0210 */
[C---:B------:R-:W-:Y:S01]  /*02b0*/  LEA R14, P1, R16.reuse, R20, 0x1 ;  /* 0x00000014100e7211 */ /* 0x040fe200078208ff */
[----:B------:R-:W5:Y:S01]  /*02c0*/  LDG.E.U16 R12, desc[UR10][R12.64] ;  /* 0x0000000a0c0c7981 */ /* 0x000f62000c1e1500 */
[-C--:B------:R-:W-:Y:S02]  /*02d0*/  LEA.HI.X.SX32 R5, R15, R22.reuse, 0x1, P0 ;  /* 0x000000160f057211 */ /* 0x080fe400000f0eff */
[----:B------:R-:W-:-:S03]  /*02e0*/  LEA.HI.X.SX32 R15, R16, R22, 0x1, P1 ;  /* 0x00000016100f7211 */ /* 0x000fc600008f0eff */
[----:B------:R0:W5:Y:S04]  /*02f0*/  LDG.E.U16 R4, desc[UR10][R4.64] ;  /* 0x0000000a04047981 */ /* 0x000168000c1e1500 */
[----:B------:R-:W5:Y:S01]  /*0300*/  LDG.E.U16 R14, desc[UR10][R14.64] ;  /* 0x0000000a0e0e7981 */ /* 0x000f62000c1e1500 */
[----:B-1----:R-:W-:-:S04]  /*0310*/  LEA R6, P0, R17, R20, 0x1 ;  /* 0x0000001411067211 */ /* 0x002fc800078008ff */
[----:B------:R-:W-:-:S06]  /*0320*/  LEA.HI.X.SX32 R7, R17, R22, 0x1, P0 ;  /* 0x0000001611077211 */ /* 0x000fcc00000f0eff */
[----:B------:R1:W5:Y:S01]  /*0330*/  LDG.E.U16 R7, desc[UR10][R6.64] ;  /* 0x0000000a06077981 */ /* 0x000362000c1e1500 */
[----:B------:R-:W0:Y:S01]  /*0340*/  S2UR UR8, SR_CgaCtaId ;  /* 0x00000000000879c3 */ /* 0x000e220000008800 */
[C---:B----4-:R-:W-:Y:S01]  /*0350*/  LOP3.LUT R8, R0.reuse, 0xc0, RZ, 0xc0, !PT ;  /* 0x000000c000087812 */ /* 0x050fe200078ec0ff */
[----:B------:R-:W-:Y:S01]  /*0360*/  UMOV UR4, 0x400 ;  /* 0x0000040000047882 */ /* 0x000fe20000000000 */
[----:B------:R-:W-:Y:S02]  /*0370*/  IMAD.SHL.U32 R20, R0, 0x2, RZ ;  /* 0x0000000200147824 */ /* 0x000fe400078e00ff */
[----:B------:R-:W-:-:S04]  /*0380*/  SHF.R.U32.HI R11, RZ, 0x2, R8 ;  /* 0x00000002ff0b7819 */ /* 0x000fc80000011608 */
[----:B------:R-:W-:Y:S01]  /*0390*/  LOP3.LUT R11, R11, 0x1fe, R20, 0x78, !PT ;  /* 0x000001fe0b0b7812 */ /* 0x000fe200078e7814 */
[----:B0-----:R-:W-:Y:S01]  /*03a0*/  ULEA UR8, UR8, UR4, 0x18 ;  /* 0x0000000408087291 */ /* 0x001fe2000f8ec03f */
[----:B------:R-:W-:Y:S01]  /*03b0*/  IMAD.MOV.U32 R5, RZ, RZ, 0x3f800000 ;  /* 0x3f800000ff057424 */ /* 0x000fe200078e00ff */
[----:B-1----:R-:W-:Y:S01]  /*03c0*/  MOV R6, 0x3f800000 ;  /* 0x3f80000000067802 */ /* 0x002fe20000000f00 */
[----:B------:R-:W-:Y:S01]  /*03d0*/  IMAD.MOV.U32 R83, RZ, RZ, -0x800000 ;  /* 0xff800000ff537424 */ /* 0x000fe200078e00ff */
[----:B------:R-:W-:Y:S01]  /*03e0*/  CS2R R72, SRZ ;  /* 0x0000000000487805 */ /* 0x000fe2000001ff00 */
[----:B------:R-:W-:Y:S01]  /*03f0*/  IMAD.MOV.U32 R82, RZ, RZ, -0x800000 ;  /* 0xff800000ff527424 */ /* 0x000fe200078e00ff */
[----:B------:R-:W-:Y:S01]  /*0400*/  CS2R R74, SRZ ;  /* 0x00000000004a7805 */ /* 0x000fe2000001ff00 */
[----:B------:R-:W-:Y:S01]  /*0410*/  IMAD.MOV.U32 R81, RZ, RZ, -0x800000 ;  /* 0xff800000ff517424 */ /* 0x000fe200078e00ff */
[----:B------:R-:W-:Y:S01]  /*0420*/  CS2R R76, SRZ ;  /* 0x00000000004c7805 */ /* 0x000fe2000001ff00 */
[----:B------:R-:W-:Y:S01]  /*0430*/  IMAD.MOV.U32 R80, RZ, RZ, -0x800000 ;  /* 0xff800000ff507424 */ /* 0x000fe200078e00ff */
[----:B------:R-:W-:Y:S01]  /*0440*/  CS2R R78, SRZ ;  /* 0x00000000004e7805 */ /* 0x000fe2000001ff00 */
[----:B------:R-:W-:Y:S01]  /*0450*/  IMAD.MOV.U32 R27, RZ, RZ, 0x3f800000 ;  /* 0x3f800000ff1b7424 */ /* 0x000fe200078e00ff */
[C---:B------:R-:W-:Y:S01]  /*0460*/  LOP3.LUT R8, R0.reuse, 0x3, RZ, 0xc0, !PT ;  /* 0x0000000300087812 */ /* 0x040fe200078ec0ff */
[----:B------:R-:W-:Y:S01]  /*0470*/  IMAD.MOV.U32 R26, RZ, RZ, 0x3f800000 ;  /* 0x3f800000ff1a7424 */ /* 0x000fe200078e00ff */
[----:B------:R-:W-:Y:S01]  /*0480*/  LOP3.LUT R16, R0, 0x3f, RZ, 0xc0, !PT ;  /* 0x0000003f00107812 */ /* 0x000fe200078ec0ff */
[----:B--2---:R-:W-:Y:S04]  /*0490*/  STS.U16 [R11+UR8+0x6000], R18 ;  /* 0x006000120b007988 */ /* 0x004fe80008000408 */
[----:B---3--:R-:W-:Y:S04]  /*04a0*/  STS.U16 [R11+UR8+0x6200], R19 ;  /* 0x006200130b007988 */ /* 0x008fe80008000408 */
[----:B-----5:R-:W-:Y:S04]  /*04b0*/  STS.U16 [R11+UR8+0x6400], R9 ;  /* 0x006400090b007988 */ /* 0x020fe80008000408 */
[----:B------:R-:W-:Y:S04]  /*04c0*/  STS.U16 [R11+UR8+0x6600], R10 ;  /* 0x0066000a0b007988 */ /* 0x000fe80008000408 */
[----:B------:R-:W-:Y:S04]  /*04d0*/  STS.U16 [R11+UR8+0x6800], R12 ;  /* 0x0068000c0b007988 */ /* 0x000fe80008000408 */
[----:B------:R0:W-:Y:S04]  /*04e0*/  STS.U16 [R11+UR8+0x6a00], R4 ;  /* 0x006a00040b007988 */ /* 0x0001e80008000408 */
[----:B------:R-:W-:Y:S01]  /*04f0*/  STS.U16 [R11+UR8+0x6c00], R14 ;  /* 0x006c000e0b007988 */ /* 0x000fe20008000408 */
[----:B0-----:R-:W-:-:S05]  /*0500*/  VIADD R4, R3, 0x20 ;  /* 0x0000002003047836 */ /* 0x001fca0000000000 */
[----:B------:R-:W-:Y:S01]  /*0510*/  ISETP.GE.AND P0, PT, R4, 0x1, PT ;  /* 0x000000010400780c */ /* 0x000fe20003f06270 */
[----:B------:R0:W-:Y:S02]  /*0520*/  STS.U16 [R11+UR8+0x6e00], R7 ;  /* 0x006e00070b007988 */ /* 0x0001e40008000408 */
[----:B0-----:R-:W-:-:S10]  /*0530*/  LOP3.LUT R7, R0, 0xff, RZ, 0xc0, !PT ;  /* 0x000000ff00077812 */ /* 0x001fd400078ec0ff */
[----:B------:R-:W-:Y:S05]  /*0540*/  @!P0 BRA `(.L_x_0) ;  /* 0x0000003400008947 */ /* 0x000fea0003800000 */
[----:B------:R-:W0:Y:S01]  /*0550*/  LDC.64 R68, c[0x0][0x250] ;  /* 0x00009400ff447b82 */ /* 0x000e220000000a00 */
[----:B------:R-:W-:Y:S01]  /*0560*/  SHF.R.U32.HI R6, RZ, 0x6, R0 ;  /* 0x00000006ff067819 */ /* 0x000fe20000011600 */
[C---:B------:R-:W-:Y:S01]  /*0570*/  IMAD.SHL.U32 R17, R0.reuse, 0x100, RZ ;  /* 0x0000010000117824 */ /* 0x040fe200078e00ff */
[----:B------:R-:W-:Y:S01]  /*0580*/  LOP3.LUT R21, R0, 0x7f, RZ, 0xc0, !PT ;  /* 0x0000007f00157812 */ /* 0x000fe200078ec0ff */
[----:B------:R-:W-:Y:S01]  /*0590*/  ULDC UR6, c[0x0][0x258] ;  /* 0x0000960000067ab9 */ /* 0x000fe20000000800 */
[----:B------:R-:W-:Y:S01]  /*05a0*/  SGXT.U32 R6, R6, 0x2 ;  /* 0x000000020606781a */ /* 0x000fe20000000000 */
[----:B------:R-:W-:Y:S01]  /*05b0*/  IMAD R16, R16, UR6, RZ ;  /* 0x0000000610107c24 */ /* 0x000fe2000f8e02ff */
[----:B------:R-:W-:Y:S01]  /*05c0*/  LOP3.LUT P1, RZ, R0, 0x80, RZ, 0xc0, !PT ;  /* 0x0000008000ff7812 */ /* 0x000fe2000782c0ff */
[----:B------:R-:W1:Y:S01]  /*05d0*/  LDC R80, c[0x0][0x268] ;  /* 0x00009a00ff507b82 */ /* 0x000e620000000800 */
[----:B------:R-:W-:Y:S01]  /*05e0*/  SHF.L.U32 R24, R21, 0x1, RZ ;  /* 0x0000000115187819 */ /* 0x000fe200000006ff */
[----:B------:R-:W-:Y:S01]  /*05f0*/  IMAD.SHL.U32 R19, R16, 0x2, RZ ;  /* 0x0000000210137824 */ /* 0x000fe200078e00ff */
[----:B------:R-:W-:Y:S01]  /*0600*/  SEL R5, RZ, 0x110, !P1 ;  /* 0x00000110ff057807 */ /* 0x000fe20004800000 */
[----:B------:R-:W-:Y:S01]  /*0610*/  ULDC.64 UR4, c[0x0][0x260] ;  /* 0x0000980000047ab9 */ /* 0x000fe20000000a00 */
[----:B------:R-:W-:Y:S01]  /*0620*/  ISETP.NE.U32.AND P0, PT, R8, RZ, PT ;  /* 0x000000ff0800720c */ /* 0x000fe20003f05070 */
[----:B------:R-:W-:Y:S01]  /*0630*/  ULDC.64 UR6, c[0x0][0x218] ;  /* 0x0000860000067ab9 */ /* 0x000fe20000000a00 */
[----:B------:R-:W-:Y:S01]  /*0640*/  LOP3.LUT R24, R5, R24, RZ, 0x3c, !PT ;  /* 0x0000001805187212 */ /* 0x000fe200078e3cff */
[----:B------:R-:W-:Y:S01]  /*0650*/  IMAD.SHL.U32 R5, R0, 0x8, RZ ;  /* 0x0000000800057824 */ /* 0x000fe200078e00ff */
[----:B------:R-:W2:Y:S01]  /*0660*/  LDC.64 R134, c[0x0][0x220] ;  /* 0x00008800ff867b82 */ /* 0x000ea20000000a00 */
[----:B------:R-:W-:Y:S01]  /*0670*/  IMAD.HI R16, R16, 0x2, RZ ;  /* 0x0000000210107827 */ /* 0x000fe200078e02ff */
[----:B------:R-:W-:Y:S01]  /*0680*/  UIMAD UR4, UR9, UR4, URZ ;  /* 0x00000004090472a4 */ /* 0x000fe2000f8e023f */
[----:B------:R-:W-:Y:S01]  /*0690*/  MOV R183, 0xff800000 ;  /* 0xff80000000b77802 */ /* 0x000fe20000000f00 */
[----:B------:R-:W-:Y:S01]  /*06a0*/  ULDC UR12, c[0x0][0x238] ;  /* 0x00008e00000c7ab9 */ /* 0x000fe20000000800 */
[----:B------:R-:W-:Y:S01]  /*06b0*/  LOP3.LUT R5, R5, 0x30, RZ, 0xc0, !PT ;  /* 0x0000003005057812 */ /* 0x000fe200078ec0ff */
[----:B------:R-:W-:-:S02]  /*06c0*/  IMAD R21, R21, UR5, RZ ;  /* 0x0000000515157c24 */ /* 0x000fc4000f8e02ff */
[----:B0-----:R-:W-:Y:S01]  /*06d0*/  IMAD R18, R6, R69, RZ ;  /* 0x0000004506127224 */ /* 0x001fe200078e02ff */
[----:B------:R-:W-:Y:S01]  /*06e0*/  SHF.R.U32.HI R6, RZ, 0x2, R0 ;  /* 0x00000002ff067819 */ /* 0x000fe20000011600 */
[----:B------:R-:W-:-:S03]  /*06f0*/  IMAD.HI R78, R21, 0x2, RZ ;  /* 0x00000002154e7827 */ /* 0x000fc600078e02ff */
[----:B------:R-:W-:Y:S01]  /*0700*/  SGXT.U32 R6, R6, 0x3 ;  /* 0x000000030606781a */ /* 0x000fe20000000000 */
[C---:B------:R-:W-:Y:S02]  /*0710*/  IMAD R22, R69.reuse, 0x4, R18 ;  /* 0x0000000445167824 */ /* 0x040fe400078e0212 */
[----:B------:R-:W-:Y:S01]  /*0720*/  IMAD.MOV.U32 R182, RZ, RZ, -0x800000 ;  /* 0xff800000ffb67424 */ /* 0x000fe200078e00ff */
[----:B------:R-:W-:Y:S01]  /*0730*/  LOP3.LUT R8, R6, R3, RZ, 0xfc, !PT ;  /* 0x0000000306087212 */ /* 0x000fe200078efcff */
[----:B------:R-:W-:Y:S01]  /*0740*/  IMAD R26, R69, 0x4, R22 ;  /* 0x00000004451a7824 */ /* 0x000fe200078e0216 */
[C-C-:B------:R-:W-:Y:S01]  /*0750*/  LOP3.LUT R9, R3.reuse, 0x8, R6.reuse, 0xfe, !PT ;  /* 0x0000000803097812 */ /* 0x140fe200078efe06 */
[----:B------:R-:W-:Y:S01]  /*0760*/  IMAD.MOV.U32 R180, RZ, RZ, -0x800000 ;  /* 0xff800000ffb47424 */ /* 0x000fe200078e00ff */
[----:B------:R-:W-:Y:S01]  /*0770*/  LOP3.LUT R10, R3, 0x10, R6, 0xfe, !PT ;  /* 0x00000010030a7812 */ /* 0x000fe200078efe06 */
[----:B------:R-:W-:Y:S01]  /*0780*/  IMAD R28, R69, 0x4, R26 ;  /* 0x00000004451c7824 */ /* 0x000fe200078e021a */
[----:B------:R-:W-:Y:S01]  /*0790*/  LOP3.LUT R11, R3, 0x18, R6, 0xfe, !PT ;  /* 0x00000018030b7812 */ /* 0x000fe200078efe06 */
[----:B------:R-:W-:Y:S01]  /*07a0*/  IMAD.MOV.U32 R181, RZ, RZ, -0x800000 ;  /* 0xff800000ffb57424 */ /* 0x000fe200078e00ff */
[C---:B------:R-:W-:Y:S01]  /*07b0*/  LOP3.LUT R6, R0.reuse, 0x7, RZ, 0xc0, !PT ;  /* 0x0000000700067812 */ /* 0x040fe200078ec0ff */
[----:B------:R-:W-:Y:S01]  /*07c0*/  IMAD R30, R69, 0x4, R28 ;  /* 0x00000004451e7824 */ /* 0x000fe200078e021c */
[----:B------:R-:W-:-:S03]  /*07d0*/  LOP3.LUT R3, R0, 0xe0, RZ, 0xc0, !PT ;  /* 0x000000e000037812 */ /* 0x000fc600078ec0ff */
[C---:B------:R-:W-:Y:S01]  /*07e0*/  IMAD.SHL.U32 R12, R6.reuse, 0x10, RZ ;  /* 0x00000010060c7824 */ /* 0x040fe200078e00ff */
[----:B------:R-:W-:Y:S01]  /*07f0*/  LEA R32, R69, R30, 0x2 ;  /* 0x0000001e45207211 */ /* 0x000fe200078e10ff */
[C---:B------:R-:W-:Y:S01]  /*0800*/  IMAD R5, R6.reuse, 0x40, R5 ;  /* 0x0000004006057824 */ /* 0x040fe200078e0205 */
[----:B------:R-:W-:Y:S01]  /*0810*/  LEA R14, R6, R3, 0x2 ;  /* 0x00000003060e7211 */ /* 0x000fe200078e10ff */
[----:B------:R-:W-:Y:S01]  /*0820*/  IMAD R15, R3, 0x40, R12 ;  /* 0x00000040030f7824 */ /* 0x000fe200078e020c */
[C---:B------:R-:W-:Y:S01]  /*0830*/  LOP3.LUT R13, R12.reuse, 0x30, R20, 0x78, !PT ;  /* 0x000000300c0d7812 */ /* 0x040fe200078e7814 */
[----:B------:R-:W-:Y:S01]  /*0840*/  IMAD R34, R69, 0x4, R32 ;  /* 0x0000000445227824 */ /* 0x000fe200078e0220 */
[----:B------:R-:W-:Y:S02]  /*0850*/  LOP3.LUT R17, R12, 0xf00, R17, 0xf8, !PT ;  /* 0x00000f000c117812 */ /* 0x000fe400078ef811 */
[----:B------:R-:W-:Y:S01]  /*0860*/  LOP3.LUT R5, R5, 0x10, R20, 0x78, !PT ;  /* 0x0000001005057812 */ /* 0x000fe200078e7814 */
[C---:B------:R-:W-:Y:S01]  /*0870*/  IMAD R36, R69.reuse, 0x4, R34 ;  /* 0x0000000445247824 */ /* 0x040fe200078e0222 */
[----:B------:R-:W-:Y:S01]  /*0880*/  SHF.R.U32.HI R62, RZ, 0x1, R3 ;  /* 0x00000001ff3e7819 */ /* 0x000fe20000011603 */
[----:B------:R-:W-:Y:S01]  /*0890*/  IMAD.U32 R12, R14, 0x20, R13 ;  /* 0x000000200e0c7824 */ /* 0x000fe200078e000d */
[----:B------:R-:W-:Y:S01]  /*08a0*/  LOP3.LUT R14, R0, 0x10, RZ, 0xc0, !PT ;  /* 0x00000010000e7812 */ /* 0x000fe200078ec0ff */
[----:B------:R-:W-:Y:S01]  /*08b0*/  IMAD R38, R69, 0x4, R36 ;  /* 0x0000000445267824 */ /* 0x000fe200078e0224 */
[----:B------:R-:W-:Y:S01]  /*08c0*/  LOP3.LUT R13, R15, 0x30, R20, 0x78, !PT ;  /* 0x000000300f0d7812 */ /* 0x000fe200078e7814 */
[----:B------:R-:W-:Y:S01]  /*08d0*/  IMAD R3, R68, UR9, RZ ;  /* 0x0000000944037c24 */ /* 0x000fe2000f8e02ff */
[C---:B------:R-:W-:Y:S01]  /*08e0*/  LEA R64, R14.reuse, UR8, 0x3 ;  /* 0x000000080e407c11 */ /* 0x040fe2000f8e18ff */
[----:B------:R-:W-:Y:S01]  /*08f0*/  IMAD R40, R69, 0x4, R38 ;  /* 0x0000000445287824 */ /* 0x000fe200078e0226 */
[----:B------:R-:W-:Y:S01]  /*0900*/  LOP3.LUT R15, R17, R62, RZ, 0x3c, !PT ;  /* 0x0000003e110f7212 */ /* 0x000fe200078e3cff */
[----:B------:R-:W-:Y:S01]  /*0910*/  IMAD R14, R14, 0x20, R5 ;  /* 0x000000200e0e7824 */ /* 0x000fe200078e0205 */
[----:B------:R-:W-:Y:S01]  /*0920*/  SHF.R.U32.HI R5, RZ, 0x7, R0 ;  /* 0x00000007ff057819 */ /* 0x000fe20000011600 */
[----:B------:R-:W-:-:S02]  /*0930*/  IMAD R42, R69, 0x4, R40 ;  /* 0x00000004452a7824 */ /* 0x000fc400078e0228 */
[----:B------:R-:W-:Y:S01]  /*0940*/  IMAD R13, R6, 0x100, R13 ;  /* 0x00000100060d7824 */ /* 0x000fe200078e020d */
[----:B------:R-:W-:Y:S01]  /*0950*/  SGXT.U32 R5, R5, 0x1 ;  /* 0x000000010505781a */ /* 0x000fe20000000000 */
[----:B------:R-:W-:Y:S02]  /*0960*/  IMAD R44, R69, 0x4, R42 ;  /* 0x00000004452c7824 */ /* 0x000fe400078e022a */
[----:B------:R-:W-:Y:S02]  /*0970*/  IMAD.SHL.U32 R6, R3, 0x2, RZ ;  /* 0x0000000203067824 */ /* 0x000fe400078e00ff */
[----:B------:R-:W-:Y:S02]  /*0980*/  IMAD R46, R69, 0x4, R44 ;  /* 0x00000004452e7824 */ /* 0x000fe400078e022c */
[----:B------:R-:W-:Y:S01]  /*0990*/  IMAD.HI R3, R3, 0x2, RZ ;  /* 0x0000000203037827 */ /* 0x000fe200078e02ff */
[----:B------:R-:W-:Y:S01]  /*09a0*/  IADD3 R149, P1, P2, R19, UR6, R6 ;  /* 0x0000000613957c10 */ /* 0x000fe2000fa3e006 */
[----:B------:R-:W-:-:S02]  /*09b0*/  USHF.L.U32 UR6, UR4, 0x1, URZ ;  /* 0x0000000104067899 */ /* 0x000fc4000800063f */
[----:B------:R-:W-:Y:S01]  /*09c0*/  IMAD R48, R69, 0x4, R46 ;  /* 0x0000000445307824 */ /* 0x000fe200078e022e */
[----:B------:R-:W-:Y:S01]  /*09d0*/  IADD3.X R29, R16, UR7, R3, P1, P2 ;  /* 0x00000007101d7c10 */ /* 0x000fe20008fe4403 */
[----:B-1----:R-:W-:Y:S01]  /*09e0*/  IMAD R5, R5, R80, RZ ;  /* 0x0000005005057224 */ /* 0x002fe200078e02ff */
[----:B------:R-:W-:Y:S01]  /*09f0*/  UIMAD.WIDE UR4, UR4, 0x2, URZ ;  /* 0x00000002040478a5 */ /* 0x000fe2000f8e023f */
[C---:B------:R-:W-:Y:S01]  /*0a00*/  IMAD R50, R69.reuse, 0x4, R48 ;  /* 0x0000000445327824 */ /* 0x040fe200078e0230 */
[-C--:B------:R-:W-:Y:S01]  /*0a10*/  LEA R212, P3, R22, R149.reuse, 0x1 ;  /* 0x0000009516d47211 */ /* 0x080fe200078608ff */
[----:B------:R-:W-:Y:S01]  /*0a20*/  IMAD R19, R80, 0x2, R5 ;  /* 0x0000000250137824 */ /* 0x000fe200078e0205 */
[----:B------:R-:W-:Y:S01]  /*0a30*/  LEA R210, P4, R26, R149, 0x1 ;  /* 0x000000951ad27211 */ /* 0x000fe200078808ff */
[----:B------:R-:W-:Y:S01]  /*0a40*/  IMAD R52, R69, 0x4, R50 ;  /* 0x0000000445347824 */ /* 0x000fe200078e0232 */
[----:B------:R-:W-:Y:S01]  /*0a50*/  LEA.HI.X.SX32 R213, R22, R29, 0x1, P3 ;  /* 0x0000001d16d57211 */ /* 0x000fe200018f0eff */
[----:B------:R-:W-:Y:S01]  /*0a60*/  IMAD.SHL.U32 R3, R21, 0x2, RZ ;  /* 0x0000000215037824 */ /* 0x000fe200078e00ff */
[----:B------:R-:W-:Y:S01]  /*0a70*/  LEA R23, R80, R19, 0x1 ;  /* 0x0000001350177211 */ /* 0x000fe200078e08ff */
[----:B------:R-:W-:Y:S01]  /*0a80*/  IMAD R54, R69, 0x4, R52 ;  /* 0x0000000445367824 */ /* 0x000fe200078e0234 */
[----:B------:R-:W-:Y:S01]  /*0a90*/  LEA.HI.X.SX32 R211, R26, R29, 0x1, P4 ;  /* 0x0000001d1ad37211 */ /* 0x000fe200020f0eff */
[----:B------:R-:W-:Y:S01]  /*0aa0*/  IMAD.IADD R15, R15, 0x1, R64 ;  /* 0x000000010f0f7824 */ /* 0x000fe200078e0240 */
[----:B--2---:R-:W-:Y:S01]  /*0ab0*/  IADD3 R134, P1, P2, R3, UR6, R134 ;  /* 0x0000000603867c10 */ /* 0x004fe2000fa3e086 */
[C---:B------:R-:W-:Y:S01]  /*0ac0*/  IMAD R56, R69.reuse, 0x4, R54 ;  /* 0x0000000445387824 */ /* 0x040fe200078e0236 */
[-C--:B------:R-:W-:Y:S01]  /*0ad0*/  LEA R206, P3, R30, R149.reuse, 0x1 ;  /* 0x000000951ece7211 */ /* 0x080fe200078608ff */
[----:B------:R-:W-:Y:S01]  /*0ae0*/  IMAD R21, R80, 0x2, R23 ;  /* 0x0000000250157824 */ /* 0x000fe200078e0217 */
[----:B------:R-:W-:Y:S01]  /*0af0*/  IADD3.X R78, R78, UR5, R135, P1, P2 ;  /* 0x000000054e4e7c10 */ /* 0x000fe20008fe4487 */
[C---:B------:R-:W-:Y:S01]  /*0b00*/  IMAD R58, R69.reuse, 0x4, R56 ;  /* 0x00000004453a7824 */ /* 0x040fe200078e0238 */
[-C--:B------:R-:W-:Y:S01]  /*0b10*/  LEA R214, P2, R18, R149.reuse, 0x1 ;  /* 0x0000009512d67211 */ /* 0x080fe200078408ff */
[----:B------:R-:W-:Y:S01]  /*0b20*/  IMAD R25, R80, 0x2, R21 ;  /* 0x0000000250197824 */ /* 0x000fe200078e0215 */
[----:B------:R-:W-:Y:S01]  /*0b30*/  LEA R204, P4, R32, R149, 0x1 ;  /* 0x0000009520cc7211 */ /* 0x000fe200078808ff */
[C---:B------:R-:W-:Y:S01]  /*0b40*/  IMAD R60, R69.reuse, 0x4, R58 ;  /* 0x00000004453c7824 */ /* 0x040fe200078e023a */
[----:B------:R-:W-:Y:S01]  /*0b50*/  LEA.HI.X.SX32 R215, R18, R29, 0x1, P2 ;  /* 0x0000001d12d77211 */ /* 0x000fe200010f0eff */
[----:B------:R-:W-:Y:S01]  /*0b60*/  IMAD R27, R80, 0x2, R25 ;  /* 0x00000002501b7824 */ /* 0x000fe200078e0219 */
[----:B------:R-:W-:Y:S01]  /*0b70*/  LEA R208, P2, R28, R149, 0x1 ;  /* 0x000000951cd07211 */ /* 0x000fe200078408ff */
[C---:B------:R-:W-:Y:S01]  /*0b80*/  IMAD R20, R69.reuse, 0x4, R60 ;  /* 0x0000000445147824 */ /* 0x040fe200078e023c */
[-C--:B------:R-:W-:Y:S01]  /*0b90*/  LEA.HI.X.SX32 R207, R30, R29.reuse, 0x1, P3 ;  /* 0x0000001d1ecf7211 */ /* 0x080fe200018f0eff */
[----:B------:R-:W-:Y:S01]  /*0ba0*/  IMAD R18, R80, 0x2, R27 ;  /* 0x0000000250127824 */ /* 0x000fe200078e021b */
[-C--:B------:R-:W-:Y:S01]  /*0bb0*/  LEA.HI.X.SX32 R209, R28, R29.reuse, 0x1, P2 ;  /* 0x0000001d1cd17211 */ /* 0x080fe200010f0eff */
[----:B------:R-:W-:Y:S01]  /*0bc0*/  UMOV UR4, URZ ;  /* 0x0000003f00047c82 */ /* 0x000fe20008000000 */
[----:B------:R-:W-:Y:S01]  /*0bd0*/  LEA R62, R69, R20, 0x2 ;  /* 0x00000014453e7211 */ /* 0x000fe200078e10ff */
[----:B------:R-:W-:Y:S01]  /*0be0*/  IMAD R22, R80, 0x2, R18 ;  /* 0x0000000250167824 */ /* 0x000fe200078e0212 */
[----:B------:R-:W-:-:S02]  /*0bf0*/  LEA.HI.X.SX32 R205, R32, R29, 0x1, P4 ;  /* 0x0000001d20cd7211 */ /* 0x000fc400020f0eff */
[-C--:B------:R-:W-:Y:S01]  /*0c00*/  LEA R202, P2, R34, R149.reuse, 0x1 ;  /* 0x0000009522ca7211 */ /* 0x080fe200078408ff */
[C---:B------:R-:W-:Y:S01]  /*0c10*/  IMAD R64, R69.reuse, 0x4, R62 ;  /* 0x0000000445407824 */ /* 0x040fe200078e023e */
[-C--:B------:R-:W-:Y:S02]  /*0c20*/  LEA R200, P3, R36, R149.reuse, 0x1 ;  /* 0x0000009524c87211 */ /* 0x080fe400078608ff */
[----:B------:R-:W-:Y:S01]  /*0c30*/  LEA R198, P4, R38, R149, 0x1 ;  /* 0x0000009526c67211 */ /* 0x000fe200078808ff */
[C---:B------:R-:W-:Y:S01]  /*0c40*/  IMAD R66, R69.reuse, 0x4, R64 ;  /* 0x0000000445427824 */ /* 0x040fe200078e0240 */
[-C--:B------:R-:W-:Y:S02]  /*0c50*/  LEA.HI.X.SX32 R203, R34, R29.reuse, 0x1, P2 ;  /* 0x0000001d22cb7211 */ /* 0x080fe400010f0eff */
[-C--:B------:R-:W-:Y:S01]  /*0c60*/  LEA.HI.X.SX32 R201, R36, R29.reuse, 0x1, P3 ;  /* 0x0000001d24c97211 */ /* 0x080fe200018f0eff */
[----:B------:R-:W-:Y:S01]  /*0c70*/  IMAD R68, R69, 0x4, R66 ;  /* 0x0000000445447824 */ /* 0x000fe200078e0242 */
[----:B------:R-:W-:-:S02]  /*0c80*/  LEA.HI.X.SX32 R199, R38, R29, 0x1, P4 ;  /* 0x0000001d26c77211 */ /* 0x000fc400020f0eff */
[-C--:B------:R-:W-:Y:S02]  /*0c90*/  LEA R196, P2, R40, R149.reuse, 0x1 ;  /* 0x0000009528c47211 */ /* 0x080fe400078408ff */
[C---:B------:R-:W-:Y:S02]  /*0ca0*/  LEA R70, R69.reuse, R68, 0x2 ;  /* 0x0000004445467211 */ /* 0x040fe400078e10ff */
[-C--:B------:R-:W-:Y:S02]  /*0cb0*/  LEA R194, P3, R42, R149.reuse, 0x1 ;  /* 0x000000952ac27211 */ /* 0x080fe400078608ff */
[-C--:B------:R-:W-:Y:S01]  /*0cc0*/  LEA R192, P4, R44, R149.reuse, 0x1 ;  /* 0x000000952cc07211 */ /* 0x080fe200078808ff */
[C---:B------:R-:W-:Y:S01]  /*0cd0*/  IMAD R72, R69.reuse, 0x4, R70 ;  /* 0x0000000445487824 */ /* 0x040fe200078e0246 */
[----:B------:R-:W-:Y:S02]  /*0ce0*/  LEA R184, P5, R52, R149, 0x1 ;  /* 0x0000009534b87211 */ /* 0x000fe400078a08ff */
[-C--:B------:R-:W-:Y:S01]  /*0cf0*/  LEA.HI.X.SX32 R197, R40, R29.reuse, 0x1, P2 ;  /* 0x0000001d28c57211 */ /* 0x080fe200010f0eff */
[----:B------:R-:W-:Y:S01]  /*0d00*/  IMAD R6, R69, 0x4, R72 ;  /* 0x0000000445067824 */ /* 0x000fe200078e0248 */
[----:B------:R-:W-:-:S02]  /*0d10*/  LEA.HI.X.SX32 R195, R42, R29, 0x1, P3 ;  /* 0x0000001d2ac37211 */ /* 0x000fc400018f0eff */
[----:B------:R-:W-:Y:S01]  /*0d20*/  LEA.HI.X.SX32 R193, R44, R29, 0x1, P4 ;  /* 0x0000001d2cc17211 */ /* 0x000fe200020f0eff */
[C---:B------:R-:W-:Y:S01]  /*0d30*/  IMAD R16, R69.reuse, 0x4, R6 ;  /* 0x0000000445107824 */ /* 0x040fe200078e0206 */
[-C--:B------:R-:W-:Y:S02]  /*0d40*/  LEA R190, P2, R46, R149.reuse, 0x1 ;  /* 0x000000952ebe7211 */ /* 0x080fe400078408ff */
[-C--:B------:R-:W-:Y:S01]  /*0d50*/  LEA R188, P3, R48, R149.reuse, 0x1 ;  /* 0x0000009530bc7211 */ /* 0x080fe200078608ff */
[C---:B------:R-:W-:Y:S01]  /*0d60*/  IMAD R74, R69.reuse, 0x4, R16 ;  /* 0x00000004454a7824 */ /* 0x040fe200078e0210 */
[----:B------:R-:W-:Y:S02]  /*0d70*/  LEA R186, P4, R50, R149, 0x1 ;  /* 0x0000009532ba7211 */ /* 0x000fe400078808ff */
[----:B------:R-:W-:Y:S01]  /*0d80*/  LEA R26, R80, R22, 0x1 ;  /* 0x00000016501a7211 */ /* 0x000fe200078e08ff */
[----:B------:R-:W-:Y:S01]  /*0d90*/  IMAD R76, R69, 0x4, R74 ;  /* 0x00000004454c7824 */ /* 0x000fe200078e024a */
[----:B------:R-:W-:-:S02]  /*0da0*/  LEA.HI.X.SX32 R185, R52, R29, 0x1, P5 ;  /* 0x0000001d34b97211 */ /* 0x000fc400028f0eff */
[----:B------:R-:W-:Y:S01]  /*0db0*/  LEA R172, P5, R60, R149, 0x1 ;  /* 0x000000953cac7211 */ /* 0x000fe200078a08ff */
[----:B------:R-:W-:Y:S01]  /*0dc0*/  IMAD R35, R80, 0x2, R26 ;  /* 0x0000000250237824 */ /* 0x000fe200078e021a */
[-C--:B------:R-:W-:Y:S01]  /*0dd0*/  LEA.HI.X.SX32 R191, R46, R29.reuse, 0x1, P2 ;  /* 0x0000001d2ebf7211 */ /* 0x080fe200010f0eff */
[----:B------:R-:W-:Y:S01]  /*0de0*/  IMAD R3, R69, 0x4, R76 ;  /* 0x0000000445037824 */ /* 0x000fe200078e024c */
[-C--:B------:R-:W-:Y:S01]  /*0df0*/  LEA.HI.X.SX32 R189, R48, R29.reuse, 0x1, P3 ;  /* 0x0000001d30bd7211 */ /* 0x080fe200018f0eff */
[----:B------:R-:W-:Y:S01]  /*0e00*/  IMAD R37, R80, 0x2, R35 ;  /* 0x0000000250257824 */ /* 0x000fe200078e0223 */
[----:B------:R-:W-:Y:S02]  /*0e10*/  LEA.HI.X.SX32 R187, R50, R29, 0x1, P4 ;  /* 0x0000001d32bb7211 */ /* 0x000fe400020f0eff */
[-C--:B------:R-:W-:Y:S01]  /*0e20*/  LEA R178, P2, R54, R149.reuse, 0x1 ;  /* 0x0000009536b27211 */ /* 0x080fe200078408ff */
[----:B------:R-:W-:Y:S01]  /*0e30*/  IMAD R39, R80, 0x2, R37 ;  /* 0x0000000250277824 */ /* 0x000fe200078e0225 */
[----:B------:R-:W-:-:S02]  /*0e40*/  LEA R176, P3, R56, R149, 0x1 ;  /* 0x0000009538b07211 */ /* 0x000fc400078608ff */
[----:B------:R-:W-:Y:S01]  /*0e50*/  LEA R174, P4, R58, R149, 0x1 ;  /* 0x000000953aae7211 */ /* 0x000fe200078808ff */
[----:B------:R-:W-:Y:S01]  /*0e60*/  IMAD R41, R80, 0x2, R39 ;  /* 0x0000000250297824 */ /* 0x000fe200078e0227 */
[----:B------:R-:W-:Y:S02]  /*0e70*/  LEA.HI.X.SX32 R173, R60, R29, 0x1, P5 ;  /* 0x0000001d3cad7211 */ /* 0x000fe400028f0eff */
[----:B------:R-:W-:Y:S02]  /*0e80*/  LEA R164, P5, R66, R149, 0x1 ;  /* 0x0000009542a47211 */ /* 0x000fe400078a08ff */
[-C--:B------:R-:W-:Y:S02]  /*0e90*/  LEA.HI.X.SX32 R179, R54, R29.reuse, 0x1, P2 ;  /* 0x0000001d36b37211 */ /* 0x080fe400010f0eff */
[-C--:B------:R-:W-:Y:S02]  /*0ea0*/  LEA.HI.X.SX32 R177, R56, R29.reuse, 0x1, P3 ;  /* 0x0000001d38b17211 */ /* 0x080fe400018f0eff */
[----:B------:R-:W-:-:S02]  /*0eb0*/  LEA.HI.X.SX32 R175, R58, R29, 0x1, P4 ;  /* 0x0000001d3aaf7211 */ /* 0x000fc400020f0eff */
[-C--:B------:R-:W-:Y:S02]  /*0ec0*/  LEA R170, P2, R20, R149.reuse, 0x1 ;  /* 0x0000009514aa7211 */ /* 0x080fe400078408ff */
[-C--:B------:R-:W-:Y:S02]  /*0ed0*/  LEA R168, P3, R62, R149.reuse, 0x1 ;  /* 0x000000953ea87211 */ /* 0x080fe400078608ff */
[----:B------:R-:W-:Y:S02]  /*0ee0*/  LEA R166, P4, R64, R149, 0x1 ;  /* 0x0000009540a67211 */ /* 0x000fe400078808ff */
[----:B------:R-:W-:Y:S02]  /*0ef0*/  LEA.HI.X.SX32 R165, R66, R29, 0x1, P5 ;  /* 0x0000001d42a57211 */ /* 0x000fe400028f0eff */
[----:B------:R-:W-:Y:S02]  /*0f00*/  LEA R156, P5, R6, R149, 0x1 ;  /* 0x00000095069c7211 */ /* 0x000fe400078a08ff */
[----:B------:R-:W-:-:S02]  /*0f10*/  LEA.HI.X.SX32 R171, R20, R29, 0x1, P2 ;  /* 0x0000001d14ab7211 */ /* 0x000fc400010f0eff */
[-C--:B------:R-:W-:Y:S02]  /*0f20*/  LEA.HI.X.SX32 R169, R62, R29.reuse, 0x1, P3 ;  /* 0x0000001d3ea97211 */ /* 0x080fe400018f0eff */
[----:B------:R-:W-:Y:S02]  /*0f30*/  LEA.HI.X.SX32 R167, R64, R29, 0x1, P4 ;  /* 0x0000001d40a77211 */ /* 0x000fe400020f0eff */
[-C--:B------:R-:W-:Y:S02]  /*0f40*/  LEA R162, P2, R68, R149.reuse, 0x1 ;  /* 0x0000009544a27211 */ /* 0x080fe400078408ff */
[-C--:B------:R-:W-:Y:S02]  /*0f50*/  LEA R160, P3, R70, R149.reuse, 0x1 ;  /* 0x0000009546a07211 */ /* 0x080fe400078608ff */
[----:B------:R-:W-:Y:S02]  /*0f60*/  LEA R158, P4, R72, R149, 0x1 ;  /* 0x00000095489e7211 */ /* 0x000fe400078808ff */
[----:B------:R-:W-:-:S02]  /*0f70*/  LEA.HI.X.SX32 R157, R6, R29, 0x1, P5 ;  /* 0x0000001d069d7211 */ /* 0x000fc400028f0eff */
[----:B------:R-:W-:Y:S02]  /*0f80*/  LEA R148, P5, R3, R149, 0x1 ;  /* 0x0000009503947211 */ /* 0x000fe400078a08ff */
[-C--:B------:R-:W-:Y:S02]  /*0f90*/  LEA.HI.X.SX32 R163, R68, R29.reuse, 0x1, P2 ;  /* 0x0000001d44a37211 */ /* 0x080fe400010f0eff */
[-C--:B------:R-:W-:Y:S02]  /*0fa0*/  LEA.HI.X.SX32 R161, R70, R29.reuse, 0x1, P3 ;  /* 0x0000001d46a17211 */ /* 0x080fe400018f0eff */
[----:B------:R-:W-:Y:S02]  /*0fb0*/  LEA.HI.X.SX32 R159, R72, R29, 0x1, P4 ;  /* 0x0000001d489f7211 */ /* 0x000fe400020f0eff */
[----:B------:R-:W-:Y:S02]  /*0fc0*/  CS2R R72, SRZ ;  /* 0x0000000000487805 */ /* 0x000fe4000001ff00 */
[----:B------:R-:W-:-:S02]  /*0fd0*/  LEA R154, P2, R16, R149, 0x1 ;  /* 0x00000095109a7211 */ /* 0x000fc400078408ff */
[-C--:B------:R-:W-:Y:S02]  /*0fe0*/  LEA R152, P3, R74, R149.reuse, 0x1 ;  /* 0x000000954a987211 */ /* 0x080fe400078608ff */
[----:B------:R-:W-:Y:S02]  /*0ff0*/  LEA R150, P4, R76, R149, 0x1 ;  /* 0x000000954c967211 */ /* 0x000fe400078808ff */
[----:B------:R-:W-:Y:S02]  /*1000*/  LEA R146, P1, R5, R134, 0x1 ;  /* 0x0000008605927211 */ /* 0x000fe400078208ff */
[-C--:B------:R-:W-:Y:S01]  /*1010*/  LEA.HI.X.SX32 R149, R3, R29.reuse, 0x1, P5 ;  /* 0x0000001d03957211 */ /* 0x080fe200028f0eff */
[----:B------:R-:W-:Y:S01]  /*1020*/  IMAD R3, R80, 0x2, R41 ;  /* 0x0000000250037824 */ /* 0x000fe200078e0229 */
[----:B------:R-:W-:Y:S02]  /*1030*/  LEA.HI.X.SX32 R147, R5, R78, 0x1, P1 ;  /* 0x0000004e05937211 */ /* 0x000fe400008f0eff */
[----:B------:R-:W-:Y:S01]  /*1040*/  LEA.HI.X.SX32 R153, R74, R29, 0x1, P3 ;  /* 0x0000001d4a997211 */ /* 0x000fe200018f0eff */
[----:B------:R-:W-:Y:S01]  /*1050*/  IMAD R5, R80, 0x2, R3 ;  /* 0x0000000250057824 */ /* 0x000fe200078e0203 */
[----:B------:R-:W-:-:S02]  /*1060*/  LEA R140, P3, R21, R134, 0x1 ;  /* 0x00000086158c7211 */ /* 0x000fc400078608ff */
[----:B------:R-:W-:Y:S02]  /*1070*/  CS2R R74, SRZ ;  /* 0x00000000004a7805 */ /* 0x000fe4000001ff00 */
[----:B------:R-:W-:Y:S02]  /*1080*/  LEA.HI.X.SX32 R155, R16, R29, 0x1, P2 ;  /* 0x0000001d109b7211 */ /* 0x000fe400010f0eff */
[----:B------:R-:W-:Y:S02]  /*1090*/  LEA R6, R80, R5, 0x1 ;  /* 0x0000000550067211 */ /* 0x000fe400078e08ff */
[----:B------:R-:W-:Y:S02]  /*10a0*/  LEA.HI.X.SX32 R141, R21, R78, 0x1, P3 ;  /* 0x0000004e158d7211 */ /* 0x000fe400018f0eff */
[----:B------:R-:W-:Y:S01]  /*10b0*/  LEA R28, P3, R18, R134, 0x1 ;  /* 0x00000086121c7211 */ /* 0x000fe200078608ff */
[----:B------:R-:W-:Y:S01]  /*10c0*/  IMAD R16, R80, 0x2, R6 ;  /* 0x0000000250107824 */ /* 0x000fe200078e0206 */
[----:B------:R-:W-:-:S02]  /*10d0*/  LEA.HI.X.SX32 R151, R76, R29, 0x1, P4 ;  /* 0x0000001d4c977211 */ /* 0x000fc400020f0eff */
[----:B------:R-:W-:Y:S02]  /*10e0*/  CS2R R76, SRZ ;  /* 0x00000000004c7805 */ /* 0x000fe4000001ff00 */
[----:B------:R-:W-:Y:S02]  /*10f0*/  LEA R144, P2, R19, R134, 0x1 ;  /* 0x0000008613907211 */ /* 0x000fe400078408ff */
[----:B------:R-:W-:Y:S01]  /*1100*/  LEA.HI.X.SX32 R29, R18, R78, 0x1, P3 ;  /* 0x0000004e121d7211 */ /* 0x000fe200018f0eff */
[C---:B------:R-:W-:Y:S01]  /*1110*/  IMAD R18, R80.reuse, 0x2, R16 ;  /* 0x0000000250127824 */ /* 0x040fe200078e0210 */
[----:B------:R-:W-:Y:S02]  /*1120*/  LEA R142, P1, R23, R134, 0x1 ;  /* 0x00000086178e7211 */ /* 0x000fe400078208ff */
[-C--:B------:R-:W-:Y:S01]  /*1130*/  LEA.HI.X.SX32 R145, R19, R78.reuse, 0x1, P2 ;  /* 0x0000004e13917211 */ /* 0x080fe200010f0eff */
[----:B------:R-:W-:Y:S01]  /*1140*/  IMAD R19, R80, 0x2, R18 ;  /* 0x0000000250137824 */ /* 0x000fe200078e0212 */
[----:B------:R-:W-:-:S02]  /*1150*/  LEA.HI.X.SX32 R143, R23, R78, 0x1, P1 ;  /* 0x0000004e178f7211 */ /* 0x000fc400008f0eff */
[-C--:B------:R-:W-:Y:S01]  /*1160*/  LEA R138, P1, R25, R134.reuse, 0x1 ;  /* 0x00000086198a7211 */ /* 0x080fe200078208ff */
[C---:B------:R-:W-:Y:S01]  /*1170*/  IMAD R20, R80.reuse, 0x2, R19 ;  /* 0x0000000250147824 */ /* 0x040fe200078e0213 */
[----:B------:R-:W-:Y:S02]  /*1180*/  LEA R136, P2, R27, R134, 0x1 ;  /* 0x000000861b887211 */ /* 0x000fe400078408ff */
[----:B------:R-:W-:Y:S01]  /*1190*/  LEA.HI.X.SX32 R139, R25, R78, 0x1, P1 ;  /* 0x0000004e198b7211 */ /* 0x000fe200008f0eff */
[----:B------:R-:W-:Y:S01]  /*11a0*/  IMAD R21, R80, 0x2, R20 ;  /* 0x0000000250157824 */ /* 0x000fe200078e0214 */
[----:B------:R-:W-:Y:S02]  /*11b0*/  LEA R30, P1, R22, R134, 0x1 ;  /* 0x00000086161e7211 */ /* 0x000fe400078208ff */
[----:B------:R-:W-:Y:S01]  /*11c0*/  LEA.HI.X.SX32 R137, R27, R78, 0x1, P2 ;  /* 0x0000004e1b897211 */ /* 0x000fe200010f0eff */
[----:B------:R-:W-:Y:S01]  /*11d0*/  IMAD.MOV.U32 R27, RZ, RZ, 0x3f800000 ;  /* 0x3f800000ff1b7424 */ /* 0x000fe200078e00ff */
[----:B------:R-:W-:-:S02]  /*11e0*/  LEA R32, P2, R26, R134, 0x1 ;  /* 0x000000861a207211 */ /* 0x000fc400078408ff */
[----:B------:R-:W-:Y:S01]  /*11f0*/  LEA.HI.X.SX32 R31, R22, R78, 0x1, P1 ;  /* 0x0000004e161f7211 */ /* 0x000fe200008f0eff */
[----:B------:R-:W-:Y:S01]  /*1200*/  IMAD R22, R80, 0x2, R21 ;  /* 0x0000000250167824 */ /* 0x000fe200078e0215 */
[-C--:B------:R-:W-:Y:S02]  /*1210*/  LEA R36, P1, R37, R134.reuse, 0x1 ;  /* 0x0000008625247211 */ /* 0x080fe400078208ff */
[----:B------:R-:W-:Y:S02]  /*1220*/  LEA R34, P3, R35, R134, 0x1 ;  /* 0x0000008623227211 */ /* 0x000fe400078608ff */
[----:B------:R-:W-:Y:S01]  /*1230*/  LEA.HI.X.SX32 R33, R26, R78, 0x1, P2 ;  /* 0x0000004e1a217211 */ /* 0x000fe200010f0eff */
[----:B------:R-:W-:Y:S01]  /*1240*/  IMAD.MOV.U32 R26, RZ, RZ, 0x3f800000 ;  /* 0x3f800000ff1a7424 */ /* 0x000fe200078e00ff */
[----:B------:R-:W-:Y:S02]  /*1250*/  LEA R38, P2, R39, R134, 0x1 ;  /* 0x0000008627267211 */ /* 0x000fe400078408ff */
[----:B------:R-:W-:-:S02]  /*1260*/  LEA.HI.X.SX32 R37, R37, R78, 0x1, P1 ;  /* 0x0000004e25257211 */ /* 0x000fc400008f0eff */
[----:B------:R-:W-:Y:S02]  /*1270*/  LEA R42, P1, R3, R134, 0x1 ;  /* 0x00000086032a7211 */ /* 0x000fe400078208ff */
[----:B------:R-:W-:Y:S02]  /*1280*/  LEA R23, R80, R22, 0x1 ;  /* 0x0000001650177211 */ /* 0x000fe400078e08ff */
[----:B------:R-:W-:Y:S02]  /*1290*/  LEA.HI.X.SX32 R35, R35, R78, 0x1, P3 ;  /* 0x0000004e23237211 */ /* 0x000fe400018f0eff */
[----:B------:R-:W-:Y:S02]  /*12a0*/  LEA R40, P3, R41, R134, 0x1 ;  /* 0x0000008629287211 */ /* 0x000fe400078608ff */
[----:B------:R-:W-:Y:S02]  /*12b0*/  LEA.HI.X.SX32 R39, R39, R78, 0x1, P2 ;  /* 0x0000004e27277211 */ /* 0x000fe400010f0eff */
[----:B------:R-:W-:-:S02]  /*12c0*/  LEA R44, P2, R5, R134, 0x1 ;  /* 0x00000086052c7211 */ /* 0x000fc400078408ff */
[-C--:B------:R-:W-:Y:S01]  /*12d0*/  LEA.HI.X.SX32 R43, R3, R78.reuse, 0x1, P1 ;  /* 0x0000004e032b7211 */ /* 0x080fe200008f0eff */
[----:B------:R-:W-:Y:S01]  /*12e0*/  IMAD R3, R80, 0x2, R23 ;  /* 0x0000000250037824 */ /* 0x000fe200078e0217 */
[----:B------:R-:W-:Y:S02]  /*12f0*/  LEA.HI.X.SX32 R41, R41, R78, 0x1, P3 ;  /* 0x0000004e29297211 */ /* 0x000fe400018f0eff */
[----:B------:R-:W-:Y:S02]  /*1300*/  LEA R46, P3, R6, R134, 0x1 ;  /* 0x00000086062e7211 */ /* 0x000fe400078608ff */
[-C--:B------:R-:W-:Y:S01]  /*1310*/  LEA.HI.X.SX32 R45, R5, R78.reuse, 0x1, P2 ;  /* 0x0000004e052d7211 */ /* 0x080fe200010f0eff */
[----:B------:R-:W-:Y:S01]  /*1320*/  IMAD R5, R80, 0x2, R3 ;  /* 0x0000000250057824 */ /* 0x000fe200078e0203 */
[----:B------:R-:W-:Y:S02]  /*1330*/  LEA.HI.X.SX32 R47, R6, R78, 0x1, P3 ;  /* 0x0000004e062f7211 */ /* 0x000fe400018f0eff */
[-C--:B------:R-:W-:Y:S01]  /*1340*/  LEA R48, P1, R16, R134.reuse, 0x1 ;  /* 0x0000008610307211 */ /* 0x080fe200078208ff */
[----:B------:R-:W-:Y:S01]  /*1350*/  IMAD R6, R80, 0x2, R5 ;  /* 0x0000000250067824 */ /* 0x000fe200078e0205 */
[----:B------:R-:W-:-:S02]  /*1360*/  LEA R50, P2, R18, R134, 0x1 ;  /* 0x0000008612327211 */ /* 0x000fc400078408ff */
[-C--:B------:R-:W-:Y:S01]  /*1370*/  LEA.HI.X.SX32 R49, R16, R78.reuse, 0x1, P1 ;  /* 0x0000004e10317211 */ /* 0x080fe200008f0eff */
[----:B------:R-:W-:Y:S01]  /*1380*/  IMAD R16, R80, 0x2, R6 ;  /* 0x0000000250107824 */ /* 0x000fe200078e0206 */
[----:B------:R-:W-:Y:S02]  /*1390*/  LEA.HI.X.SX32 R51, R18, R78, 0x1, P2 ;  /* 0x0000004e12337211 */ /* 0x000fe400010f0eff */
[-C--:B------:R-:W-:Y:S01]  /*13a0*/  LEA R52, P3, R19, R134.reuse, 0x1 ;  /* 0x0000008613347211 */ /* 0x080fe200078608ff */
[C---:B------:R-:W-:Y:S01]  /*13b0*/  IMAD R18, R80.reuse, 0x2, R16 ;  /* 0x0000000250127824 */ /* 0x040fe200078e0210 */
[----:B------:R-:W-:Y:S02]  /*13c0*/  LEA R56, P2, R21, R134, 0x1 ;  /* 0x0000008615387211 */ /* 0x000fe400078408ff */
[----:B------:R-:W-:Y:S01]  /*13d0*/  LEA.HI.X.SX32 R53, R19, R78, 0x1, P3 ;  /* 0x0000004e13357211 */ /* 0x000fe200018f0eff */
[----:B------:R-:W-:Y:S01]  /*13e0*/  IMAD R19, R80, 0x2, R18 ;  /* 0x0000000250137824 */ /* 0x000fe200078e0212 */
[----:B------:R-:W-:-:S02]  /*13f0*/  LEA R54, P1, R20, R134, 0x1 ;  /* 0x0000008614367211 */ /* 0x000fc400078208ff */
[----:B------:R-:W-:Y:S02]  /*1400*/  LEA.HI.X.SX32 R57, R21, R78, 0x1, P2 ;  /* 0x0000004e15397211 */ /* 0x000fe400010f0eff */
[-C--:B------:R-:W-:Y:S02]  /*1410*/  LEA R58, P3, R22, R134.reuse, 0x1 ;  /* 0x00000086163a7211 */ /* 0x080fe400078608ff */
[----:B------:R-:W-:Y:S02]  /*1420*/  LEA R62, P2, R3, R134, 0x1 ;  /* 0x00000086033e7211 */ /* 0x000fe400078408ff */
[-C--:B------:R-:W-:Y:S02]  /*1430*/  LEA.HI.X.SX32 R55, R20, R78.reuse, 0x1, P1 ;  /* 0x0000004e14377211 */ /* 0x080fe400008f0eff */
[----:B------:R-:W-:Y:S02]  /*1440*/  LEA.HI.X.SX32 R59, R22, R78, 0x1, P3 ;  /* 0x0000004e163b7211 */ /* 0x000fe400018f0eff */
[----:B------:R-:W-:-:S02]  /*1450*/  LEA R60, P1, R23, R134, 0x1 ;  /* 0x00000086173c7211 */ /* 0x000fc400078208ff */
[----:B------:R-:W-:Y:S02]  /*1460*/  LEA.HI.X.SX32 R63, R3, R78, 0x1, P2 ;  /* 0x0000004e033f7211 */ /* 0x000fe400010f0eff */
[----:B------:R-:W-:Y:S02]  /*1470*/  LEA R64, P3, R5, R134, 0x1 ;  /* 0x0000008605407211 */ /* 0x000fe400078608ff */
[C---:B------:R-:W-:Y:S02]  /*1480*/  LEA R3, R80.reuse, R19, 0x1 ;  /* 0x0000001350037211 */ /* 0x040fe400078e08ff */
[-C--:B------:R-:W-:Y:S02]  /*1490*/  LEA.HI.X.SX32 R61, R23, R78.reuse, 0x1, P1 ;  /* 0x0000004e173d7211 */ /* 0x080fe400008f0eff */
[----:B------:R-:W-:Y:S01]  /*14a0*/  LEA.HI.X.SX32 R65, R5, R78, 0x1, P3 ;  /* 0x0000004e05417211 */ /* 0x000fe200018f0eff */
[----:B------:R-:W-:Y:S01]  /*14b0*/  IMAD R5, R80, 0x2, R3 ;  /* 0x0000000250057824 */ /* 0x000fe200078e0203 */
[----:B------:R-:W-:-:S02]  /*14c0*/  LEA R66, P1, R6, R134, 0x1 ;  /* 0x0000008606427211 */ /* 0x000fc400078208ff */
[-C--:B------:R-:W-:Y:S02]  /*14d0*/  LEA R68, P2, R16, R134.reuse, 0x1 ;  /* 0x0000008610447211 */ /* 0x080fe400078408ff */
[----:B------:R-:W-:Y:S02]  /*14e0*/  LEA R70, P3, R18, R134, 0x1 ;  /* 0x0000008612467211 */ /* 0x000fe400078608ff */
[-C--:B------:R-:W-:Y:S01]  /*14f0*/  LEA.HI.X.SX32 R67, R6, R78.reuse, 0x1, P1 ;  /* 0x0000004e06437211 */ /* 0x080fe200008f0eff */
[----:B------:R-:W-:Y:S01]  /*1500*/  IMAD R6, R80, 0x2, R5 ;  /* 0x0000000250067824 */ /* 0x000fe200078e0205 */
[-C--:B------:R-:W-:Y:S02]  /*1510*/  LEA.HI.X.SX32 R69, R16, R78.reuse, 0x1, P2 ;  /* 0x0000004e10457211 */ /* 0x080fe400010f0eff */
[----:B------:R-:W-:Y:S01]  /*1520*/  LEA.HI.X.SX32 R71, R18, R78, 0x1, P3 ;  /* 0x0000004e12477211 */ /* 0x000fe200018f0eff */
[----:B------:R-:W-:Y:S01]  /*1530*/  IMAD.MOV.U32 R18, RZ, RZ, RZ ;  /* 0x000000ffff127224 */ /* 0x000fe200078e00ff */
[----:B------:R-:W-:-:S02]  /*1540*/  LEA R128, P1, R19, R134, 0x1 ;  /* 0x0000008613807211 */ /* 0x000fc400078208ff */
[-C--:B------:R-:W-:Y:S02]  /*1550*/  LEA R130, P2, R3, R134.reuse, 0x1 ;  /* 0x0000008603827211 */ /* 0x080fe400078408ff */
[-C--:B------:R-:W-:Y:S02]  /*1560*/  LEA R132, P3, R5, R134.reuse, 0x1 ;  /* 0x0000008605847211 */ /* 0x080fe400078608ff */
[C---:B------:R-:W-:Y:S02]  /*1570*/  LEA R134, P4, R6.reuse, R134, 0x1 ;  /* 0x0000008606867211 */ /* 0x040fe400078808ff */
[----:B------:R-:W-:Y:S02]  /*1580*/  LOP3.LUT R16, R17, 0x10, R0, 0x78, !PT ;  /* 0x0000001011107812 */ /* 0x000fe400078e7800 */
[-C--:B------:R-:W-:Y:S02]  /*1590*/  LEA.HI.X.SX32 R129, R19, R78.reuse, 0x1, P1 ;  /* 0x0000004e13817211 */ /* 0x080fe400008f0eff */
[-C--:B------:R-:W-:Y:S01]  /*15a0*/  LEA.HI.X.SX32 R131, R3, R78.reuse, 0x1, P2 ;  /* 0x0000004e03837211 */ /* 0x080fe200010f0eff */
[----:B------:R-:W-:Y:S01]  /*15b0*/  IMAD.MOV.U32 R3, RZ, RZ, RZ ;  /* 0x000000ffff037224 */ /* 0x000fe200078e00ff */
[-C--:B------:R-:W-:Y:S01]  /*15c0*/  LEA.HI.X.SX32 R133, R5, R78.reuse, 0x1, P3 ;  /* 0x0000004e05857211 */ /* 0x080fe200018f0eff */
[----:B------:R-:W-:Y:S01]  /*15d0*/  IMAD.MOV.U32 R5, RZ, RZ, 0x3f800000 ;  /* 0x3f800000ff057424 */ /* 0x000fe200078e00ff */
[----:B------:R-:W-:Y:S01]  /*15e0*/  LEA.HI.X.SX32 R135, R6, R78, 0x1, P4 ;  /* 0x0000004e06877211 */ /* 0x000fe200020f0eff */
[----:B------:R-:W-:Y:S01]  /*15f0*/  IMAD.MOV.U32 R6, RZ, RZ, 0x3f800000 ;  /* 0x3f800000ff067424 */ /* 0x000fe200078e00ff */
[----:B------:R-:W-:-:S02]  /*1600*/  LOP3.LUT R22, R24, 0x20, RZ, 0x3c, !PT ;  /* 0x0000002018167812 */ /* 0x000fc400078e3cff */
[----:B------:R-:W-:Y:S02]  /*1610*/  CS2R R78, SRZ ;  /* 0x00000000004e7805 */ /* 0x000fe4000001ff00 */
[----:B------:R-:W-:Y:S02]  /*1620*/  LOP3.LUT R23, R24, 0x40, RZ, 0x3c, !PT ;  /* 0x0000004018177812 */ /* 0x000fe400078e3cff */
[C---:B------:R-:W-:Y:S02]  /*1630*/  LOP3.LUT R25, R16.reuse, 0x20, RZ, 0x3c, !PT ;  /* 0x0000002010197812 */ /* 0x040fe400078e3cff */
[----:B------:R-:W-:Y:S02]  /*1640*/  LOP3.LUT R17, R16, 0x40, RZ, 0x3c, !PT ;  /* 0x0000004010117812 */ /* 0x000fe400078e3cff */
[----:B------:R-:W-:Y:S02]  /*1650*/  LOP3.LUT P1, RZ, R0, 0x7, RZ, 0xc0, !PT ;  /* 0x0000000700ff7812 */ /* 0x000fe4000782c0ff */
[----:B------:R-:W-:-:S02]  /*1660*/  LOP3.LUT R24, R24, 0x60, RZ, 0x3c, !PT ;  /* 0x0000006018187812 */ /* 0x000fc400078e3cff */
[----:B------:R-:W-:Y:S02]  /*1670*/  LOP3.LUT R16, R16, 0x60, RZ, 0x3c, !PT ;  /* 0x0000006010107812 */ /* 0x000fe400078e3cff */
[----:B------:R-:W-:Y:S02]  /*1680*/  LOP3.LUT R19, R12, 0x40, RZ, 0x3c, !PT ;  /* 0x000000400c137812 */ /* 0x000fe400078e3cff */
[----:B------:R-:W-:Y:S02]  /*1690*/  LOP3.LUT R20, R14, 0x20, RZ, 0x3c, !PT ;  /* 0x000000200e147812 */ /* 0x000fe400078e3cff */
[----:B------:R-:W-:-:S07]  /*16a0*/  LOP3.LUT R21, R13, 0x40, RZ, 0x3c, !PT ;  /* 0x000000400d157812 */ /* 0x000fce00078e3cff */
.L_x_9:
[----:B------:R-:W-:-:S04]  /*16b0*/  IMAD.WIDE R80, R18, 0x2, R214 ;  /* 0x0000000212507825 */ /* 0x000fc800078e02d6 */
[C---:B------:R-:W-:Y:S01]  /*16c0*/  IMAD.WIDE R82, R18.reuse, 0x2, R212 ;  /* 0x0000000212527825 */ /* 0x040fe200078e02d4 */
[----:B------:R0:W2:Y:S03]  /*16d0*/  LDG.E.U16 R100, desc[UR10][R80.64] ;  /* 0x0000000a50647981 */ /* 0x0000a6000c1e1500 */
[C---:B------:R-:W-:Y:S01]  /*16e0*/  IMAD.WIDE R90, R18.reuse, 0x2, R204 ;  /* 0x00000002125a7825 */ /* 0x040fe200078e02cc */
[----:B------:R1:W3:Y:S03]  /*16f0*/  LDG.E.U16 R101, desc[UR10][R82.64] ;  /* 0x0000000a52657981 */ /* 0x0002e6000c1e1500 */
[C---:B------:R-:W-:Y:S01]  /*1700*/  IMAD.WIDE R84, R18.reuse, 0x2, R210 ;  /* 0x0000000212547825 */ /* 0x040fe200078e02d2 */
[----:B------:R4:W5:Y:S03]  /*1710*/  LDG.E.U16 R105, desc[UR10][R90.64] ;  /* 0x0000000a5a697981 */ /* 0x000966000c1e1500 */
[C---:B------:R-:W-:Y:S01]  /*1720*/  IMAD.WIDE R86, R18.reuse, 0x2, R208 ;  /* 0x0000000212567825 */ /* 0x040fe200078e02d0 */
[----:B------:R4:W3:Y:S03]  /*1730*/  LDG.E.U16 R102, desc[UR10][R84.64] ;  /* 0x0000000a54667981 */ /* 0x0008e6000c1e1500 */
[C---:B------:R-:W-:Y:S01]  /*1740*/  IMAD.WIDE R88, R18.reuse, 0x2, R206 ;  /* 0x0000000212587825 */ /* 0x040fe200078e02ce */
[----:B------:R4:W5:Y:S03]  /*1750*/  LDG.E.U16 R103, desc[UR10][R86.64] ;  /* 0x0000000a56677981 */ /* 0x000966000c1e1500 */
[C---:B0-----:R-:W-:Y:S01]  /*1760*/  IMAD.WIDE R80, R18.reuse, 0x2, R200 ;  /* 0x0000000212507825 */ /* 0x041fe200078e02c8 */
[----:B------:R0:W5:Y:S03]  /*1770*/  LDG.E.U16 R104, desc[UR10][R88.64] ;  /* 0x0000000a58687981 */ /* 0x000166000c1e1500 */
[C---:B-1----:R-:W-:Y:S01]  /*1780*/  IMAD.WIDE R82, R18.reuse, 0x2, R198 ;  /* 0x0000000212527825 */ /* 0x042fe200078e02c6 */
[----:B------:R1:W5:Y:S03]  /*1790*/  LDG.E.U16 R114, desc[UR10][R80.64] ;  /* 0x0000000a50727981 */ /* 0x000366000c1e1500 */
[C---:B------:R-:W-:Y:S01]  /*17a0*/  IMAD.WIDE R106, R18.reuse, 0x2, R202 ;  /* 0x00000002126a7825 */ /* 0x040fe200078e02ca */
[----:B------:R1:W5:Y:S03]  /*17b0*/  LDG.E.U16 R115, desc[UR10][R82.64] ;  /* 0x0000000a52737981 */ /* 0x000366000c1e1500 */
[----:B------:R-:W-:-:S02]  /*17c0*/  IMAD.WIDE R92, R18, 0x2, R196 ;  /* 0x00000002125c7825 */ /* 0x000fc400078e02c4 */
[----:B------:R-:W5:Y:S02]  /*17d0*/  LDG.E.U16 R106, desc[UR10][R106.64] ;  /* 0x0000000a6a6a7981 */ /* 0x000f64000c1e1500 */
[C---:B------:R-:W-:Y:S02]  /*17e0*/  IMAD.WIDE R94, R18.reuse, 0x2, R194 ;  /* 0x00000002125e7825 */ /* 0x040fe400078e02c2 */
[----:B------:R-:W5:Y:S02]  /*17f0*/  LDG.E.U16 R116, desc[UR10][R92.64] ;  /* 0x0000000a5c747981 */ /* 0x000f64000c1e1500 */
[C---:B------:R-:W-:Y:S02]  /*1800*/  IMAD.WIDE R96, R18.reuse, 0x2, R192 ;  /* 0x0000000212607825 */ /* 0x040fe400078e02c0 */
[----:B------:R-:W5:Y:S02]  /*1810*/  LDG.E.U16 R117, desc[UR10][R94.64] ;  /* 0x0000000a5e757981 */ /* 0x000f64000c1e1500 */
[----:B----4-:R-:W-:-:S02]  /*1820*/  IMAD.WIDE R90, R18, 0x2, R184 ;  /* 0x00000002125a7825 */ /* 0x010fc400078e02b8 */
[----:B------:R-:W4:Y:S02]  /*1830*/  LDG.E.U16 R118, desc[UR10][R96.64] ;  /* 0x0000000a60767981 */ /* 0x000f24000c1e1500 */
[C---:B------:R-:W-:Y:S02]  /*1840*/  IMAD.WIDE R84, R18.reuse, 0x2, R190 ;  /* 0x0000000212547825 */ /* 0x040fe400078e02be */
[----:B------:R1:W4:Y:S02]  /*1850*/  LDG.E.U16 R121, desc[UR10][R90.64] ;  /* 0x0000000a5a797981 */ /* 0x000324000c1e1500 */
[C---:B------:R-:W-:Y:S02]  /*1860*/  IMAD.WIDE R86, R18.reuse, 0x2, R188 ;  /* 0x0000000212567825 */ /* 0x040fe400078e02bc */
[----:B------:R-:W4:Y:S02]  /*1870*/  LDG.E.U16 R107, desc[UR10][R84.64] ;  /* 0x0000000a546b7981 */ /* 0x000f24000c1e1500 */
[----:B0-----:R-:W-:-:S02]  /*1880*/  IMAD.WIDE R88, R18, 0x2, R186 ;  /* 0x0000000212587825 */ /* 0x001fc400078e02ba */
[----:B------:R-:W4:Y:S02]  /*1890*/  LDG.E.U16 R119, desc[UR10][R86.64] ;  /* 0x0000000a56777981 */ /* 0x000f24000c1e1500 */
[C---:B------:R-:W-:Y:S02]  /*18a0*/  IMAD.WIDE R98, R18.reuse, 0x2, R178 ;  /* 0x0000000212627825 */ /* 0x040fe400078e02b2 */
[----:B------:R-:W4:Y:S02]  /*18b0*/  LDG.E.U16 R120, desc[UR10][R88.64] ;  /* 0x0000000a58787981 */ /* 0x000f24000c1e1500 */
[C---:B-1----:R-:W-:Y:S02]  /*18c0*/  IMAD.WIDE R80, R18.reuse, 0x2, R176 ;  /* 0x0000000212507825 */ /* 0x042fe400078e02b0 */
[----:B------:R0:W4:Y:S02]  /*18d0*/  LDG.E.U16 R122, desc[UR10][R98.64] ;  /* 0x0000000a627a7981 */ /* 0x000124000c1e1500 */
[----:B------:R-:W-:-:S02]  /*18e0*/  IMAD.WIDE R82, R18, 0x2, R174 ;  /* 0x0000000212527825 */ /* 0x000fc400078e02ae */
[----:B------:R1:W4:Y:S02]  /*18f0*/  LDG.E.U16 R123, desc[UR10][R80.64] ;  /* 0x0000000a507b7981 */ /* 0x000324000c1e1500 */
[C---:B------:R-:W-:Y:S02]  /*1900*/  IMAD.WIDE R108, R18.reuse, 0x2, R172 ;  /* 0x00000002126c7825 */ /* 0x040fe400078e02ac */
[----:B------:R1:W4:Y:S02]  /*1910*/  LDG.E.U16 R124, desc[UR10][R82.64] ;  /* 0x0000000a527c7981 */ /* 0x000324000c1e1500 */
[C---:B------:R-:W-:Y:S02]  /*1920*/  IMAD.WIDE R110, R18.reuse, 0x2, R170 ;  /* 0x00000002126e7825 */ /* 0x040fe400078e02aa */
[----:B------:R-:W4:Y:S02]  /*1930*/  LDG.E.U16 R108, desc[UR10][R108.64] ;  /* 0x0000000a6c6c7981 */ /* 0x000f24000c1e1500 */
[----:B------:R-:W-:-:S02]  /*1940*/  IMAD.WIDE R112, R18, 0x2, R166 ;  /* 0x0000000212707825 */ /* 0x000fc400078e02a6 */
[----:B------:R-:W4:Y:S02]  /*1950*/  LDG.E.U16 R110, desc[UR10][R110.64] ;  /* 0x0000000a6e6e7981 */ /* 0x000f24000c1e1500 */
[C---:B------:R-:W-:Y:S02]  /*1960*/  IMAD.WIDE R90, R18.reuse, 0x2, R162 ;  /* 0x00000002125a7825 */ /* 0x040fe400078e02a2 */
[----:B------:R-:W4:Y:S02]  /*1970*/  LDG.E.U16 R112, desc[UR10][R112.64] ;  /* 0x0000000a70707981 */ /* 0x000f24000c1e1500 */
[C---:B------:R-:W-:Y:S02]  /*1980*/  IMAD.WIDE R92, R18.reuse, 0x2, R158 ;  /* 0x00000002125c7825 */ /* 0x040fe400078e029e */
[----:B------:R1:W4:Y:S02]  /*1990*/  LDG.E.U16 R90, desc[UR10][R90.64] ;  /* 0x0000000a5a5a7981 */ /* 0x000324000c1e1500 */
[----:B------:R-:W-:-:S02]  /*19a0*/  IMAD.WIDE R94, R18, 0x2, R154 ;  /* 0x00000002125e7825 */ /* 0x000fc400078e029a */
[----:B------:R1:W4:Y:S02]  /*19b0*/  LDG.E.U16 R92, desc[UR10][R92.64] ;  /* 0x0000000a5c5c7981 */ /* 0x000324000c1e1500 */
[C---:B------:R-:W-:Y:S02]  /*19c0*/  IMAD.WIDE R96, R18.reuse, 0x2, R150 ;  /* 0x0000000212607825 */ /* 0x040fe400078e0296 */
[----:B------:R-:W4:Y:S02]  /*19d0*/  LDG.E.U16 R94, desc[UR10][R94.64] ;  /* 0x0000000a5e5e7981 */ /* 0x000f24000c1e1500 */
[C---:B0-----:R-:W-:Y:S02]  /*19e0*/  IMAD.WIDE R98, R18.reuse, 0x2, R168 ;  /* 0x0000000212627825 */ /* 0x041fe400078e02a8 */
[----:B------:R-:W4:Y:S02]  /*19f0*/  LDG.E.U16 R96, desc[UR10][R96.64] ;  /* 0x0000000a60607981 */ /* 0x000f24000c1e1500 */
[----:B-1----:R-:W-:-:S02]  /*1a00*/  IMAD.WIDE R80, R18, 0x2, R164 ;  /* 0x0000000212507825 */ /* 0x002fc400078e02a4 */
[----:B------:R0:W4:Y:S02]  /*1a10*/  LDG.E.U16 R109, desc[UR10][R98.64] ;  /* 0x0000000a626d7981 */ /* 0x000124000c1e1500 */
[C---:B------:R-:W-:Y:S02]  /*1a20*/  IMAD.WIDE R82, R18.reuse, 0x2, R160 ;  /* 0x0000000212527825 */ /* 0x040fe400078e02a0 */
[----:B------:R-:W4:Y:S02]  /*1a30*/  LDG.E.U16 R111, desc[UR10][R80.64] ;  /* 0x0000000a506f7981 */ /* 0x000f24000c1e1500 */
[C---:B------:R-:W-:Y:S02]  /*1a40*/  IMAD.WIDE R84, R18.reuse, 0x2, R156 ;  /* 0x0000000212547825 */ /* 0x040fe400078e029c */
[----:B------:R-:W4:Y:S02]  /*1a50*/  LDG.E.U16 R113, desc[UR10][R82.64] ;  /* 0x0000000a52717981 */ /* 0x000f24000c1e1500 */
[----:B------:R-:W-:-:S02]  /*1a60*/  IMAD.WIDE R86, R18, 0x2, R152 ;  /* 0x0000000212567825 */ /* 0x000fc400078e0298 */
[----:B------:R-:W4:Y:S02]  /*1a70*/  LDG.E.U16 R216, desc[UR10][R84.64] ;  /* 0x0000000a54d87981 */ /* 0x000f24000c1e1500 */
[----:B------:R-:W-:Y:S02]  /*1a80*/  IMAD.WIDE R88, R18, 0x2, R148 ;  /* 0x0000000212587825 */ /* 0x000fe400078e0294 */
[----:B------:R-:W4:Y:S04]  /*1a90*/  LDG.E.U16 R217, desc[UR10][R86.64] ;  /* 0x0000000a56d97981 */ /* 0x000f28000c1e1500 */
[----:B------:R-:W4:Y:S01]  /*1aa0*/  LDG.E.U16 R218, desc[UR10][R88.64] ;  /* 0x0000000a58da7981 */ /* 0x000f22000c1e1500 */
[C---:B------:R-:W-:Y:S01]  /*1ab0*/  LOP3.LUT R91, R0.reuse, 0xc0, RZ, 0xc0, !PT ;  /* 0x000000c0005b7812 */ /* 0x040fe200078ec0ff */
[----:B------:R-:W-:-:S03]  /*1ac0*/  IMAD.SHL.U32 R93, R0, 0x2, RZ ;  /* 0x00000002005d7824 */ /* 0x000fc600078e00ff */
[----:B0-----:R-:W-:-:S04]  /*1ad0*/  SHF.R.U32.HI R98, RZ, 0x2, R91 ;  /* 0x00000002ff627819 */ /* 0x001fc8000001165b */
[----:B------:R-:W-:Y:S01]  /*1ae0*/  LOP3.LUT R93, R98, 0x1fe, R93, 0x78, !PT ;  /* 0x000001fe625d7812 */ /* 0x000fe200078e785d */
[----:B------:R-:W-:Y:S03]  /*1af0*/  BAR.SYNC.DEFER_BLOCKING 0x0 ;  /* 0x0000000000007b1d */ /* 0x000fe60000010000 */
[----:B------:R-:W-:-:S03]  /*1b00*/  LOP3.LUT R220, R93, 0x40, RZ, 0x3c, !PT ;  /* 0x000000405ddc7812 */ /* 0x000fc600078e3cff */
[----:B--2---:R-:W-:Y:S04]  /*1b10*/  STS.U16 [R93+UR8], R100 ;  /* 0x000000645d007988 */ /* 0x004fe80008000408 */
[----:B---3--:R-:W-:Y:S04]  /*1b20*/  STS.U16 [R93+UR8+0x400], R102 ;  /* 0x000400665d007988 */ /* 0x008fe80008000408 */
[----:B-----5:R-:W-:Y:S04]  /*1b30*/  STS.U16 [R93+UR8+0x800], R104 ;  /* 0x000800685d007988 */ /* 0x020fe80008000408 */
[----:B------:R-:W-:Y:S04]  /*1b40*/  STS.U16 [R93+UR8+0x1000], R115 ;  /* 0x001000735d007988 */ /* 0x000fe80008000408 */
[----:B------:R-:W-:Y:S04]  /*1b50*/  STS.U16 [R93+UR8+0xc00], R106 ;  /* 0x000c006a5d007988 */ /* 0x000fe80008000408 */
[----:B------:R-:W-:Y:S04]  /*1b60*/  STS.U16 [R93+UR8+0x1400], R117 ;  /* 0x001400755d007988 */ /* 0x000fe80008000408 */
[----:B----4-:R-:W-:Y:S04]  /*1b70*/  STS.U16 [R93+UR8+0x1800], R107 ;  /* 0x0018006b5d007988 */ /* 0x010fe80008000408 */
[----:B------:R-:W-:Y:S04]  /*1b80*/  STS.U16 [R93+UR8+0x1c00], R120 ;  /* 0x001c00785d007988 */ /* 0x000fe80008000408 */
        /* <DEDUP_REMOVED lines=23> */
[----:B------:R-:W-:Y:S01]  /*1d00*/  STS.U16 [R220+UR8+0x3e00], R218 ;  /* 0x003e00dadc007988 */ /* 0x000fe20008000408 */
[----:B------:R-:W-:Y:S06]  /*1d10*/  BAR.SYNC.DEFER_BLOCKING 0x0 ;  /* 0x0000000000007b1d */ /* 0x000fec0000010000 */
[----:B------:R-:W-:Y:S04]  /*1d20*/  LDSM.16.MT88.4 R96, [R14+UR8+0x6000] ;  /* 0x006000080e60783b */ /* 0x000fe80008004200 */
[----:B------:R-:W0:Y:S04]  /*1d30*/  LDSM.16.M88.4 R88, [R12+UR8] ;  /* 0x000000080c58783b */ /* 0x000e280008000200 */
[----:B------:R-:W1:Y:S04]  /*1d40*/  LDSM.16.M88.4 R84, [R12+UR8+0x2000] ;  /* 0x002000080c54783b */ /* 0x000e680008000200 */
[----:B------:R-:W2:Y:S04]  /*1d50*/  LDSM.16.MT88.4 R116, [R20+UR8+0x6000] ;  /* 0x006000081474783b */ /* 0x000ea80008004200 */
[----:B------:R-:W3:Y:S04]  /*1d60*/  LDSM.16.MT88.4 R80, [R14+UR8+0x6400] ;  /* 0x006400080e50783b */ /* 0x000ee80008004200 */
[----:B------:R-:W4:Y:S04]  /*1d70*/  LDSM.16.MT88.4 R92, [R20+UR8+0x6400] ;  /* 0x00640008145c783b */ /* 0x000f280008004200 */
[----:B------:R-:W-:Y:S04]  /*1d80*/  LDSM.16.MT88.4 R100, [R14+UR8+0x6800] ;  /* 0x006800080e64783b */ /* 0x000fe80008004200 */
[----:B------:R-:W-:Y:S04]  /*1d90*/  LDSM.16.M88.4 R112, [R19+UR8+0x2000] ;  /* 0x002000081370783b */ /* 0x000fe80008000200 */
[----:B------:R-:W5:Y:S04]  /*1da0*/  LDSM.16.M88.4 R104, [R19+UR8] ;  /* 0x000000081368783b */ /* 0x000f680008000200 */
[----:B------:R-:W5:Y:S01]  /*1db0*/  LDSM.16.MT88.4 R120, [R20+UR8+0x6800] ;  /* 0x006800081478783b */ /* 0x000f620008004200 */
[C---:B0-----:R-:W-:Y:S06]  /*1dc0*/  HMMA.16816.F32 R124, R96.reuse, R88, RZ ;  /* 0x00000058607c723c */ /* 0x041fec00000018ff */
[-C--:B-1----:R-:W-:Y:S06]  /*1dd0*/  HMMA.16816.F32 R96, R96, R84.reuse, RZ ;  /* 0x000000546060723c */ /* 0x082fec00000018ff */
[C---:B--2---:R-:W-:Y:S06]  /*1de0*/  HMMA.16816.F32 R108, R116.reuse, R84, RZ ;  /* 0x00000054746c723c */ /* 0x044fec00000018ff */
[----:B------:R-:W-:Y:S06]  /*1df0*/  HMMA.16816.F32 R116, R116, R88, RZ ;  /* 0x000000587474723c */ /* 0x000fec00000018ff */
[C---:B---3--:R-:W-:Y:S06]  /*1e00*/  HMMA.16816.F32 R124, R80.reuse, R90, R124 ;  /* 0x0000005a507c723c */ /* 0x048fec000000187c */
[-C--:B------:R-:W-:Y:S01]  /*1e10*/  HMMA.16816.F32 R96, R80, R86.reuse, R96 ;  /* 0x000000565060723c */ /* 0x080fe20000001860 */
[----:B------:R-:W0:Y:S05]  /*1e20*/  LDSM.16.MT88.4 R80, [R14+UR8+0x6c00] ;  /* 0x006c00080e50783b */ /* 0x000e2a0008004200 */
[C---:B----4-:R-:W-:Y:S01]  /*1e30*/  HMMA.16816.F32 R108, R92.reuse, R86, R108 ;  /* 0x000000565c6c723c */ /* 0x050fe2000000186c */
[----:B------:R-:W1:Y:S05]  /*1e40*/  LDSM.16.MT88.4 R84, [R20+UR8+0x6c00] ;  /* 0x006c00081454783b */ /* 0x000e6a0008004200 */
[----:B------:R-:W-:Y:S06]  /*1e50*/  HMMA.16816.F32 R116, R92, R90, R116 ;  /* 0x0000005a5c74723c */ /* 0x000fec0000001874 */
[C---:B-----5:R-:W-:Y:S06]  /*1e60*/  HMMA.16816.F32 R124, R100.reuse, R104, R124 ;  /* 0x00000068647c723c */ /* 0x060fec000000187c */
[-C--:B------:R-:W-:Y:S06]  /*1e70*/  HMMA.16816.F32 R96, R100, R112.reuse, R96 ;  /* 0x000000706460723c */ /* 0x080fec0000001860 */
[C---:B------:R-:W-:Y:S06]  /*1e80*/  HMMA.16816.F32 R108, R120.reuse, R112, R108 ;  /* 0x00000070786c723c */ /* 0x040fec000000186c */
[----:B------:R-:W-:Y:S01]  /*1e90*/  HMMA.16816.F32 R116, R120, R104, R116 ;  /* 0x000000687874723c */ /* 0x000fe20000001874 */
[----:B------:R-:W-:-:S05]  /*1ea0*/  LOP3.LUT R88, R0, 0x3, RZ, 0xc0, !PT ;  /* 0x0000000300587812 */ /* 0x000fca00078ec0ff */
[C---:B0-----:R-:W-:Y:S06]  /*1eb0*/  HMMA.16816.F32 R124, R80.reuse, R106, R124 ;  /* 0x0000006a507c723c */ /* 0x041fec000000187c */
[----:B------:R-:W-:Y:S01]  /*1ec0*/  HMMA.16816.F32 R96, R80, R114, R96 ;  /* 0x000000725060723c */ /* 0x000fe20000001860 */
[----:B------:R-:W-:-:S05]  /*1ed0*/  SHF.L.U32 R88, R88, 0x1, RZ ;  /* 0x0000000158587819 */ /* 0x000fca00000006ff */
[----:B-1----:R-:W-:Y:S01]  /*1ee0*/  HMMA.16816.F32 R108, R84, R114, R108 ;  /* 0x00000072546c723c */ /* 0x002fe2000000186c */
[----:B------:R-:W-:-:S04]  /*1ef0*/  LOP3.LUT R81, R0, 0xe0, RZ, 0xc0, !PT ;  /* 0x000000e000517812 */ /* 0x000fc800078ec0ff */
[----:B------:R-:W-:Y:S01]  /*1f00*/  LEA.HI R81, R81, R88, RZ, 0x1e ;  /* 0x0000005851517211 */ /* 0x000fe200078ff0ff */
[----:B------:R-:W-:Y:S04]  /*1f10*/  HMMA.16816.F32 R116, R84, R106, R116 ;  /* 0x0000006a5474723c */ /* 0x000fe80000001874 */
[----:B------:R-:W-:-:S04]  /*1f20*/  VIADD R83, R81, UR4 ;  /* 0x0000000451537c36 */ /* 0x000fc80008000000 */
[----:B------:R-:W-:-:S04]  /*1f30*/  VIADD R80, R83, 0x40 ;  /* 0x0000004053507836 */ /* 0x000fc80000000000 */
[----:B------:R-:W-:Y:S01]  /*1f40*/  FMUL R82, R96, UR12 ;  /* 0x0000000c60527c20 */ /* 0x000fe20008400000 */
[----:B------:R-:W-:Y:S01]  /*1f50*/  FMUL R81, R98, UR12 ;  /* 0x0000000c62517c20 */ /* 0x000fe20008400000 */
[-C--:B------:R-:W-:Y:S02]  /*1f60*/  ISETP.GE.AND P6, PT, R8, R80.reuse, PT ;  /* 0x000000500800720c */ /* 0x080fe40003fc6270 */
[-C--:B------:R-:W-:Y:S01]  /*1f70*/  ISETP.GE.AND P5, PT, R9, R80.reuse, PT ;  /* 0x000000500900720c */ /* 0x080fe20003fa6270 */
[----:B------:R-:W-:Y:S01]  /*1f80*/  FMUL R90, R125, UR12 ;  /* 0x0000000c7d5a7c20 */ /* 0x000fe20008400000 */
[----:B------:R-:W-:Y:S01]  /*1f90*/  FMUL R87, R126, UR12 ;  /* 0x0000000c7e577c20 */ /* 0x000fe20008400000 */
[----:B------:R-:W-:Y:S02]  /*1fa0*/  FSEL R82, R82, -INF , P6 ;  /* 0xff80000052527808 */ /* 0x000fe40003000000 */
[----:B------:R-:W-:Y:S01]  /*1fb0*/  FSEL R81, R81, -INF , P5 ;  /* 0xff80000051517808 */ /* 0x000fe20002800000 */
[----:B------:R-:W-:Y:S01]  /*1fc0*/  FMUL R89, R124, UR12 ;  /* 0x0000000c7c597c20 */ /* 0x000fe20008400000 */
[-C--:B------:R-:W-:Y:S01]  /*1fd0*/  ISETP.GE.AND P2, PT, R10, R80.reuse, PT ;  /* 0x000000500a00720c */ /* 0x080fe20003f46270 */
[----:B------:R-:W-:Y:S01]  /*1fe0*/  FMUL R93, R110, UR12 ;  /* 0x0000000c6e5d7c20 */ /* 0x000fe20008400000 */
[----:B------:R-:W-:Y:S01]  /*1ff0*/  ISETP.GE.AND P4, PT, R11, R80, PT ;  /* 0x000000500b00720c */ /* 0x000fe20003f86270 */
[----:B------:R-:W-:Y:S01]  /*2000*/  FMUL R80, R108, UR12 ;  /* 0x0000000c6c507c20 */ /* 0x000fe20008400000 */
[----:B------:R-:W-:-:S02]  /*2010*/  ISETP.GT.AND P6, PT, R8, R83, PT ;  /* 0x000000530800720c */ /* 0x000fc40003fc4270 */
[-C--:B------:R-:W-:Y:S02]  /*2020*/  ISETP.GE.AND P5, PT, R9, R83.reuse, PT ;  /* 0x000000530900720c */ /* 0x080fe40003fa6270 */
[-C--:B------:R-:W-:Y:S01]  /*2030*/  ISETP.GE.AND P3, PT, R8, R83.reuse, PT ;  /* 0x000000530800720c */ /* 0x080fe20003f66270 */
[----:B------:R-:W-:Y:S01]  /*2040*/  FMUL R85, R118, UR12 ;  /* 0x0000000c76557c20 */ /* 0x000fe20008400000 */
[----:B------:R-:W-:Y:S01]  /*2050*/  FSEL R90, R90, -INF , P6 ;  /* 0xff8000005a5a7808 */ /* 0x000fe20003000000 */
[----:B------:R-:W-:Y:S01]  /*2060*/  FMUL R92, R119, UR12 ;  /* 0x0000000c775c7c20 */ /* 0x000fe20008400000 */
[----:B------:R-:W-:Y:S02]  /*2070*/  FSEL R87, R87, -INF , P5 ;  /* 0xff80000057577808 */ /* 0x000fe40002800000 */
[CC--:B------:R-:W-:Y:S02]  /*2080*/  ISETP.GE.AND P6, PT, R11.reuse, R83.reuse, PT ;  /* 0x000000530b00720c */ /* 0x0c0fe40003fc6270 */
[----:B------:R-:W-:-:S02]  /*2090*/  ISETP.GT.AND P5, PT, R11, R83, PT ;  /* 0x000000530b00720c */ /* 0x000fc40003fa4270 */
[----:B------:R-:W-:Y:S02]  /*20a0*/  FSEL R80, R80, -INF , P2 ;  /* 0xff80000050507808 */ /* 0x000fe40001000000 */
[----:B------:R-:W-:Y:S02]  /*20b0*/  FSEL R93, R93, -INF , P4 ;  /* 0xff8000005d5d7808 */ /* 0x000fe40002000000 */
[----:B------:R-:W-:Y:S02]  /*20c0*/  FSEL R89, R89, -INF , P3 ;  /* 0xff80000059597808 */ /* 0x000fe40001800000 */
[-C--:B------:R-:W-:Y:S02]  /*20d0*/  ISETP.GT.AND P2, PT, R9, R83.reuse, PT ;  /* 0x000000530900720c */ /* 0x080fe40003f44270 */
[CC--:B------:R-:W-:Y:S02]  /*20e0*/  ISETP.GE.AND P4, PT, R10.reuse, R83.reuse, PT ;  /* 0x000000530a00720c */ /* 0x0c0fe40003f86270 */
[----:B------:R-:W-:Y:S01]  /*20f0*/  ISETP.GT.AND P3, PT, R10, R83, PT ;  /* 0x000000530a00720c */ /* 0x000fe20003f64270 */
[----:B------:R-:W-:-:S02]  /*2100*/  VIADD R83, R83, 0x41 ;  /* 0x0000004153537836 */ /* 0x000fc40000000000 */
[----:B------:R-:W-:Y:S01]  /*2110*/  FMUL R88, R127, UR12 ;  /* 0x0000000c7f587c20 */ /* 0x000fe20008400000 */
[----:B------:R-:W-:Y:S01]  /*2120*/  FSEL R85, R85, -INF , P6 ;  /* 0xff80000055557808 */ /* 0x000fe20003000000 */
[----:B------:R-:W-:Y:S01]  /*2130*/  FMUL R84, R116, UR12 ;  /* 0x0000000c74547c20 */ /* 0x000fe20008400000 */
[----:B------:R-:W-:Y:S01]  /*2140*/  FSEL R92, R92, -INF , P5 ;  /* 0xff8000005c5c7808 */ /* 0x000fe20002800000 */
[----:B------:R-:W-:Y:S01]  /*2150*/  FMUL R86, R117, UR12 ;  /* 0x0000000c75567c20 */ /* 0x000fe20008400000 */
[----:B------:R-:W-:Y:S01]  /*2160*/  FMUL R95, R111, UR12 ;  /* 0x0000000c6f5f7c20 */ /* 0x000fe20008400000 */
[----:B------:R-:W-:Y:S02]  /*2170*/  ISETP.GE.AND P6, PT, R11, R83, PT ;  /* 0x000000530b00720c */ /* 0x000fe40003fc6270 */
[----:B------:R-:W-:Y:S02]  /*2180*/  FMNMX R98, R85, R92, !PT ;  /* 0x0000005c55627209 */ /* 0x000fe40007800000 */
[----:B------:R-:W-:-:S02]  /*2190*/  FSEL R88, R88, -INF , P2 ;  /* 0xff80000058587808 */ /* 0x000fc40001000000 */
[----:B------:R-:W-:Y:S02]  /*21a0*/  FSEL R84, R84, -INF , P4 ;  /* 0xff80000054547808 */ /* 0x000fe40002000000 */
[----:B------:R-:W-:Y:S01]  /*21b0*/  FSEL R86, R86, -INF , P3 ;  /* 0xff80000056567808 */ /* 0x000fe20001800000 */
[----:B------:R-:W-:Y:S01]  /*21c0*/  FMUL R97, R97, UR12 ;  /* 0x0000000c61617c20 */ /* 0x000fe20008400000 */
[-C--:B------:R-:W-:Y:S01]  /*21d0*/  ISETP.GE.AND P2, PT, R8, R83.reuse, PT ;  /* 0x000000530800720c */ /* 0x080fe20003f46270 */
[----:B------:R-:W-:Y:S01]  /*21e0*/  FMUL R99, R99, UR12 ;  /* 0x0000000c63637c20 */ /* 0x000fe20008400000 */
[-C--:B------:R-:W-:Y:S01]  /*21f0*/  ISETP.GE.AND P4, PT, R9, R83.reuse, PT ;  /* 0x000000530900720c */ /* 0x080fe20003f86270 */
[----:B------:R-:W-:Y:S01]  /*2200*/  FMUL R94, R109, UR12 ;  /* 0x0000000c6d5e7c20 */ /* 0x000fe20008400000 */
[----:B------:R-:W-:Y:S02]  /*2210*/  ISETP.GE.AND P3, PT, R10, R83, PT ;  /* 0x000000530a00720c */ /* 0x000fe40003f66270 */
[----:B------:R-:W-:-:S02]  /*2220*/  FSEL R95, R95, -INF , P6 ;  /* 0xff8000005f5f7808 */ /* 0x000fc40003000000 */
[----:B------:R-:W-:Y:S02]  /*2230*/  FMNMX R98, R93, R98, !PT ;  /* 0x000000625d627209 */ /* 0x000fe40007800000 */
[----:B------:R-:W-:Y:S02]  /*2240*/  FMNMX R83, R89, R90, !PT ;  /* 0x0000005a59537209 */ /* 0x000fe40007800000 */
[----:B------:R-:W-:Y:S02]  /*2250*/  FMNMX R96, R87, R88, !PT ;  /* 0x0000005857607209 */ /* 0x000fe40007800000 */
[----:B------:R-:W-:Y:S02]  /*2260*/  FMNMX R91, R84, R86, !PT ;  /* 0x00000056545b7209 */ /* 0x000fe40007800000 */
[----:B------:R-:W-:Y:S02]  /*2270*/  FMNMX R98, R95, R98, !PT ;  /* 0x000000625f627209 */ /* 0x000fe40007800000 */
[----:B------:R-:W-:-:S02]  /*2280*/  FSEL R108, R97, -INF , P2 ;  /* 0xff800000616c7808 */ /* 0x000fc40001000000 */
[----:B------:R-:W-:Y:S02]  /*2290*/  FSEL R99, R99, -INF , P4 ;  /* 0xff80000063637808 */ /* 0x000fe40002000000 */
[----:B------:R-:W-:Y:S02]  /*22a0*/  FMNMX R83, R82, R83, !PT ;  /* 0x0000005352537209 */ /* 0x000fe40007800000 */
[----:B------:R-:W-:Y:S02]  /*22b0*/  FMNMX R96, R81, R96, !PT ;  /* 0x0000006051607209 */ /* 0x000fe40007800000 */
[----:B------:R-:W-:Y:S02]  /*22c0*/  FSEL R94, R94, -INF , P3 ;  /* 0xff8000005e5e7808 */ /* 0x000fe40001800000 */
[----:B------:R-:W-:Y:S01]  /*22d0*/  FMNMX R91, R80, R91, !PT ;  /* 0x0000005b505b7209 */ /* 0x000fe20007800000 */
[----:B------:R-:W0:Y:S01]  /*22e0*/  SHFL.BFLY PT, R105, R98, 0x2, 0x1f ;  /* 0x0c401f0062697f89 */ /* 0x000e2200000e0000 */
[----:B------:R-:W-:-:S02]  /*22f0*/  FMNMX R83, R108, R83, !PT ;  /* 0x000000536c537209 */ /* 0x000fc40007800000 */
[----:B------:R-:W-:Y:S02]  /*2300*/  FMNMX R96, R99, R96, !PT ;  /* 0x0000006063607209 */ /* 0x000fe40007800000 */
[----:B------:R-:W-:Y:S01]  /*2310*/  FMNMX R91, R94, R91, !PT ;  /* 0x0000005b5e5b7209 */ /* 0x000fe20007800000 */
[----:B------:R-:W1:Y:S04]  /*2320*/  SHFL.BFLY PT, R100, R83, 0x2, 0x1f ;  /* 0x0c401f0053647f89 */ /* 0x000e6800000e0000 */
[----:B------:R-:W2:Y:S04]  /*2330*/  SHFL.BFLY PT, R97, R96, 0x2, 0x1f ;  /* 0x0c401f0060617f89 */ /* 0x000ea800000e0000 */
[----:B------:R-:W3:Y:S01]  /*2340*/  SHFL.BFLY PT, R102, R91, 0x2, 0x1f ;  /* 0x0c401f005b667f89 */ /* 0x000ee200000e0000 */
[----:B0-----:R-:W-:-:S05]  /*2350*/  FMNMX R105, R98, R105, !PT ;  /* 0x0000006962697209 */ /* 0x001fca0007800000 */
[----:B------:R-:W0:Y:S01]  /*2360*/  SHFL.BFLY PT, R106, R105, 0x1, 0x1f ;  /* 0x0c201f00696a7f89 */ /* 0x000e2200000e0000 */
[----:B-1----:R-:W-:Y:S02]  /*2370*/  FMNMX R100, R83, R100, !PT ;  /* 0x0000006453647209 */ /* 0x002fe40007800000 */
[----:B--2---:R-:W-:Y:S02]  /*2380*/  FMNMX R101, R96, R97, !PT ;  /* 0x0000006160657209 */ /* 0x004fe40007800000 */
[----:B---3--:R-:W-:Y:S01]  /*2390*/  FMNMX R103, R91, R102, !PT ;  /* 0x000000665b677209 */ /* 0x008fe20007800000 */
[----:B------:R-:W1:Y:S04]  /*23a0*/  SHFL.BFLY PT, R97, R100, 0x1, 0x1f ;  /* 0x0c201f0064617f89 */ /* 0x000e6800000e0000 */
[----:B------:R-:W2:Y:S04]  /*23b0*/  SHFL.BFLY PT, R102, R101, 0x1, 0x1f ;  /* 0x0c201f0065667f89 */ /* 0x000ea800000e0000 */
[----:B------:R-:W3:Y:S01]  /*23c0*/  SHFL.BFLY PT, R104, R103, 0x1, 0x1f ;  /* 0x0c201f0067687f89 */ /* 0x000ee200000e0000 */
[----:B------:R-:W-:-:S04]  /*23d0*/  SHF.R.U32.HI R91, RZ, 0x2, R0 ;  /* 0x00000002ff5b7819 */ /* 0x000fc80000011600 */
[----:B------:R-:W-:Y:S02]  /*23e0*/  SGXT.U32 R91, R91, 0x3 ;  /* 0x000000035b5b781a */ /* 0x000fe40000000000 */
[----:B------:R-:W-:Y:S02]  /*23f0*/  LOP3.LUT R216, R0, 0x1c, RZ, 0xc0, !PT ;  /* 0x0000001c00d87812 */ /* 0x000fe400078ec0ff */
[----:B------:R-:W-:Y:S02]  /*2400*/  SHF.R.U32.HI R98, RZ, 0x3, R7 ;  /* 0x00000003ff627819 */ /* 0x000fe40000011607 */
[----:B------:R-:W-:Y:S02]  /*2410*/  LOP3.LUT R126, R91, 0x8, RZ, 0xfc, !PT ;  /* 0x000000085b7e7812 */ /* 0x000fe400078efcff */
[----:B0-----:R-:W-:Y:S02]  /*2420*/  FMNMX R83, R105, R106, !PT ;  /* 0x0000006a69537209 */ /* 0x001fe40007800000 */
[----:B------:R-:W-:-:S02]  /*2430*/  LEA R216, R216, UR8, 0x3 ;  /* 0x00000008d8d87c11 */ /* 0x000fc4000f8e18ff */
[----:B------:R-:W-:Y:S02]  /*2440*/  LOP3.LUT R105, R98, 0x1c, RZ, 0xc0, !PT ;  /* 0x0000001c62697812 */ /* 0x000fe400078ec0ff */
[----:B------:R-:W-:Y:S01]  /*2450*/  LEA R126, R126, UR8, 0x5 ;  /* 0x000000087e7e7c11 */ /* 0x000fe2000f8e28ff */
[----:B------:R-:W-:Y:S01]  /*2460*/  BSSY B0, `(.L_x_1) ;  /* 0x000000e000007945 */ /* 0x000fe20003800000 */
[C---:B------:R-:W-:Y:S02]  /*2470*/  LOP3.LUT R119, R91.reuse, 0x10, RZ, 0xfc, !PT ;  /* 0x000000105b777812 */ /* 0x040fe400078efcff */
[----:B------:R-:W-:Y:S02]  /*2480*/  LOP3.LUT R118, R91, 0x18, RZ, 0xfc, !PT ;  /* 0x000000185b767812 */ /* 0x000fe400078efcff */
[----:B-1----:R-:W-:Y:S01]  /*2490*/  FMNMX R97, R100, R97, !PT ;  /* 0x0000006164617209 */ /* 0x002fe20007800000 */
[----:B------:R-:W-:Y:S01]  /*24a0*/  IMAD.IADD R100, R216, 0x1, R105 ;  /* 0x00000001d8647824 */ /* 0x000fe200078e0269 */
[----:B--2---:R-:W-:Y:S01]  /*24b0*/  FMNMX R102, R101, R102, !PT ;  /* 0x0000006665667209 */ /* 0x004fe20007800000 */
[----:B------:R-:W-:Y:S01]  /*24c0*/  IMAD.IADD R101, R105, 0x1, R126 ;  /* 0x0000000169657824 */ /* 0x000fe200078e027e */
[----:B---3--:R-:W-:-:S02]  /*24d0*/  FMNMX R96, R103, R104, !PT ;  /* 0x0000006867607209 */ /* 0x008fc40007800000 */
[----:B------:R-:W-:Y:S02]  /*24e0*/  LEA R119, R119, UR8, 0x5 ;  /* 0x0000000877777c11 */ /* 0x000fe4000f8e28ff */
[----:B------:R-:W-:Y:S01]  /*24f0*/  LEA R118, R118, UR8, 0x5 ;  /* 0x0000000876767c11 */ /* 0x000fe2000f8e28ff */
[----:B------:R-:W-:Y:S06]  /*2500*/  BAR.SYNC.DEFER_BLOCKING 0x0 ;  /* 0x0000000000007b1d */ /* 0x000fec0000010000 */
[----:B------:R-:W-:Y:S05]  /*2510*/  @P0 BRA `(.L_x_2) ;  /* 0x0000000000080947 */ /* 0x000fea0003800000 */
[----:B------:R0:W-:Y:S04]  /*2520*/  STS [R100], R97 ;  /* 0x0000006164007388 */ /* 0x0001e80000000800 */
[----:B------:R0:W-:Y:S02]  /*2530*/  STS [R101], R102 ;  /* 0x0000006665007388 */ /* 0x0001e40000000800 */
.L_x_2:
[----:B------:R-:W-:Y:S05]  /*2540*/  BSYNC B0 ;  /* 0x0000000000007941 */ /* 0x000fea0003800000 */
.L_x_1:
[----:B------:R-:W-:Y:S01]  /*2550*/  BSSY B0, `(.L_x_3) ;  /* 0x0000007000007945 */ /* 0x000fe20003800000 */
[----:B0-----:R-:W-:Y:S01]  /*2560*/  LEA R102, R7, UR8, 0x2 ;  /* 0x0000000807667c11 */ /* 0x001fe2000f8e10ff */
[C---:B------:R-:W-:Y:S01]  /*2570*/  IMAD.IADD R103, R105.reuse, 0x1, R119 ;  /* 0x0000000169677824 */ /* 0x040fe200078e0277 */
[----:B------:R-:W-:Y:S01]  /*2580*/  IADD3 R104, R105, R118, RZ ;  /* 0x0000007669687210 */ /* 0x000fe20007ffe0ff */
[----:B------:R-:W-:Y:S06]  /*2590*/  @P0 BRA `(.L_x_4) ;  /* 0x0000000000080947 */ /* 0x000fec0003800000 */
[----:B------:R0:W-:Y:S04]  /*25a0*/  STS [R103], R96 ;  /* 0x0000006067007388 */ /* 0x0001e80000000800 */
[----:B------:R0:W-:Y:S02]  /*25b0*/  @!P0 STS [R104], R83 ;  /* 0x0000005368008388 */ /* 0x0001e40000000800 */
.L_x_4:
[----:B------:R-:W-:Y:S05]  /*25c0*/  BSYNC B0 ;  /* 0x0000000000007941 */ /* 0x000fea0003800000 */
.L_x_3:
[----:B------:R-:W-:Y:S06]  /*25d0*/  BAR.SYNC.DEFER_BLOCKING 0x0 ;  /* 0x0000000000007b1d */ /* 0x000fec0000010000 */
[----:B------:R-:W-:Y:S01]  /*25e0*/  BSSY B0, `(.L_x_5) ;  /* 0x000006c000007945 */ /* 0x000fe20003800000 */
[----:B------:R-:W0:Y:S04]  /*25f0*/  LDS R91, [R102] ;  /* 0x00000000665b7984 */ /* 0x000e280000000800 */
[----:B0-----:R-:W0:Y:S02]  /*2600*/  SHFL.BFLY PT, R96, R91, 0x4, 0x1f ;  /* 0x0c801f005b607f89 */ /* 0x001e2400000e0000 */
[----:B0-----:R-:W-:-:S05]  /*2610*/  FMNMX R96, R91, R96, !PT ;  /* 0x000000605b607209 */ /* 0x001fca0007800000 */
[----:B------:R-:W0:Y:S02]  /*2620*/  SHFL.BFLY PT, R83, R96, 0x2, 0x1f ;  /* 0x0c401f0060537f89 */ /* 0x000e2400000e0000 */
[----:B0-----:R-:W-:-:S05]  /*2630*/  FMNMX R97, R96, R83, !PT ;  /* 0x0000005360617209 */ /* 0x001fca0007800000 */
[----:B------:R-:W0:Y:S02]  /*2640*/  SHFL.BFLY PT, R98, R97, 0x1, 0x1f ;  /* 0x0c201f0061627f89 */ /* 0x000e2400000e0000 */
[----:B0-----:R-:W-:-:S05]  /*2650*/  FMNMX R105, R97, R98, !PT ;  /* 0x0000006261697209 */ /* 0x001fca0007800000 */
[----:B------:R-:W-:Y:S01]  /*2660*/  @!P1 STS [R102], R105 ;  /* 0x0000006966009388 */ /* 0x000fe20000000800 */
[----:B------:R-:W-:Y:S06]  /*2670*/  BAR.SYNC.DEFER_BLOCKING 0x0 ;  /* 0x0000000000007b1d */ /* 0x000fec0000010000 */
[----:B------:R-:W0:Y:S04]  /*2680*/  LDS R83, [R216] ;  /* 0x00000000d8537984 */ /* 0x000e280000000800 */
[----:B------:R-:W1:Y:S04]  /*2690*/  LDS R98, [R126] ;  /* 0x000000007e627984 */ /* 0x000e680000000800 */
[----:B------:R-:W2:Y:S04]  /*26a0*/  LDS R107, [R119] ;  /* 0x00000000776b7984 */ /* 0x000ea80000000800 */
[----:B------:R-:W3:Y:S01]  /*26b0*/  LDS R106, [R118] ;  /* 0x00000000766a7984 */ /* 0x000ee20000000800 */
[----:B0-----:R-:W-:-:S05]  /*26c0*/  FMNMX R83, R83, R182, !PT ;  /* 0x000000b653537209 */ /* 0x001fca0007800000 */
[--C-:B------:R-:W-:Y:S01]  /*26d0*/  FADD R89, R89, -R83.reuse ;  /* 0x8000005359597221 */ /* 0x100fe20000000000 */
[----:B------:R-:W-:-:S03]  /*26e0*/  FADD R90, R90, -R83 ;  /* 0x800000535a5a7221 */ /* 0x000fc60000000000 */
[----:B------:R-:W-:Y:S01]  /*26f0*/  FMUL R96, R89, 1.4426950216293334961 ;  /* 0x3fb8aa3b59607820 */ /* 0x000fe20000400000 */
[--C-:B------:R-:W-:Y:S01]  /*2700*/  FADD R89, R82, -R83.reuse ;  /* 0x8000005352597221 */ /* 0x100fe20000000000 */
[----:B-1----:R-:W-:Y:S01]  /*2710*/  FMNMX R82, R98, R183, !PT ;  /* 0x000000b762527209 */ /* 0x002fe20007800000 */
[----:B------:R-:W-:Y:S01]  /*2720*/  FMUL R91, R90, 1.4426950216293334961 ;  /* 0x3fb8aa3b5a5b7820 */ /* 0x000fe20000400000 */
[----:B------:R-:W-:Y:S01]  /*2730*/  FADD R90, R108, -R83 ;  /* 0x800000536c5a7221 */ /* 0x000fe20000000000 */
[----:B------:R-:W-:Y:S01]  /*2740*/  FMUL R89, R89, 1.4426950216293334961 ;  /* 0x3fb8aa3b59597820 */ /* 0x000fe20000400000 */
[----:B------:R-:W-:Y:S01]  /*2750*/  MUFU.EX2 R96, R96 ;  /* 0x0000006000607308 */ /* 0x000fe20000000800 */
[--C-:B------:R-:W-:Y:S01]  /*2760*/  FADD R87, R87, -R82.reuse ;  /* 0x8000005257577221 */ /* 0x100fe20000000000 */
[--C-:B------:R-:W-:Y:S01]  /*2770*/  FADD R88, R88, -R82.reuse ;  /* 0x8000005258587221 */ /* 0x100fe20000000000 */
[----:B------:R-:W-:Y:S02]  /*2780*/  FMUL R98, R90, 1.4426950216293334961 ;  /* 0x3fb8aa3b5a627820 */ /* 0x000fe40000400000 */
[----:B------:R-:W-:Y:S01]  /*2790*/  FMUL R90, R87, 1.4426950216293334961 ;  /* 0x3fb8aa3b575a7820 */ /* 0x000fe20000400000 */
[--C-:B------:R-:W-:Y:S01]  /*27a0*/  FADD R87, R81, -R82.reuse ;  /* 0x8000005251577221 */ /* 0x100fe20000000000 */
[----:B------:R-:W-:Y:S01]  /*27b0*/  FMUL R97, R88, 1.4426950216293334961 ;  /* 0x3fb8aa3b58617820 */ /* 0x000fe20000400000 */
[----:B--2---:R-:W-:Y:S01]  /*27c0*/  FMNMX R81, R107, R180, !PT ;  /* 0x000000b46b517209 */ /* 0x004fe20007800000 */
[----:B------:R-:W0:Y:S01]  /*27d0*/  MUFU.EX2 R91, R91 ;  /* 0x0000005b005b7308 */ /* 0x000e220000000800 */
[----:B------:R-:W-:Y:S01]  /*27e0*/  FMUL R105, R87, 1.4426950216293334961 ;  /* 0x3fb8aa3b57697820 */ /* 0x000fe20000400000 */
[----:B------:R-:W-:-:S02]  /*27f0*/  FADD R87, R99, -R82 ;  /* 0x8000005263577221 */ /* 0x000fc40000000000 */
[--C-:B------:R-:W-:Y:S01]  /*2800*/  FADD R84, R84, -R81.reuse ;  /* 0x8000005154547221 */ /* 0x100fe20000000000 */
[--C-:B------:R-:W-:Y:S01]  /*2810*/  FADD R86, R86, -R81.reuse ;  /* 0x8000005156567221 */ /* 0x100fe20000000000 */
[----:B------:R-:W-:Y:S01]  /*2820*/  FMUL R88, R87, 1.4426950216293334961 ;  /* 0x3fb8aa3b57587820 */ /* 0x000fe20000400000 */
[--C-:B------:R-:W-:Y:S01]  /*2830*/  FADD R94, R94, -R81.reuse ;  /* 0x800000515e5e7221 */ /* 0x100fe20000000000 */
[----:B------:R-:W-:Y:S01]  /*2840*/  MUFU.EX2 R90, R90 ;  /* 0x0000005a005a7308 */ /* 0x000fe20000000800 */
[----:B------:R-:W-:Y:S01]  /*2850*/  FMUL R87, R84, 1.4426950216293334961 ;  /* 0x3fb8aa3b54577820 */ /* 0x000fe20000400000 */
[----:B------:R-:W-:Y:S01]  /*2860*/  FADD R84, R80, -R81 ;  /* 0x8000005150547221 */ /* 0x000fe20000000000 */
[----:B---3--:R-:W-:Y:S01]  /*2870*/  FMNMX R80, R106, R181, !PT ;  /* 0x000000b56a507209 */ /* 0x008fe20007800000 */
[----:B------:R-:W-:Y:S01]  /*2880*/  FMUL R86, R86, 1.4426950216293334961 ;  /* 0x3fb8aa3b56567820 */ /* 0x000fe20000400000 */
[----:B------:R-:W-:Y:S01]  /*2890*/  FMUL R94, R94, 1.4426950216293334961 ;  /* 0x3fb8aa3b5e5e7820 */ /* 0x000fe20000400000 */
[----:B------:R-:W-:-:S02]  /*28a0*/  FMUL R114, R84, 1.4426950216293334961 ;  /* 0x3fb8aa3b54727820 */ /* 0x000fc40000400000 */
[----:B------:R-:W-:Y:S01]  /*28b0*/  MUFU.EX2 R97, R97 ;  /* 0x0000006100617308 */ /* 0x000fe20000000800 */
[--C-:B------:R-:W-:Y:S01]  /*28c0*/  FADD R84, R85, -R80.reuse ;  /* 0x8000005055547221 */ /* 0x100fe20000000000 */
[--C-:B------:R-:W-:Y:S01]  /*28d0*/  FADD R92, R92, -R80.reuse ;  /* 0x800000505c5c7221 */ /* 0x100fe20000000000 */
[--C-:B------:R-:W-:Y:S01]  /*28e0*/  FADD R93, R93, -R80.reuse ;  /* 0x800000505d5d7221 */ /* 0x100fe20000000000 */
[----:B------:R-:W-:Y:S01]  /*28f0*/  FADD R95, R95, -R80 ;  /* 0x800000505f5f7221 */ /* 0x000fe20000000000 */
[----:B------:R-:W-:Y:S02]  /*2900*/  FMUL R113, R84, 1.4426950216293334961 ;  /* 0x3fb8aa3b54717820 */ /* 0x000fe40000400000 */
[----:B------:R-:W-:Y:S01]  /*2910*/  FMUL R84, R93, 1.4426950216293334961 ;  /* 0x3fb8aa3b5d547820 */ /* 0x000fe20000400000 */
[----:B------:R-:W1:Y:S01]  /*2920*/  MUFU.EX2 R89, R89 ;  /* 0x0000005900597308 */ /* 0x000e620000000800 */
[----:B------:R-:W-:-:S07]  /*2930*/  FMUL R95, R95, 1.4426950216293334961 ;  /* 0x3fb8aa3b5f5f7820 */ /* 0x000fce0000400000 */
[----:B------:R-:W-:Y:S08]  /*2940*/  MUFU.EX2 R99, R105 ;  /* 0x0000006900637308 */ /* 0x000ff00000000800 */
[----:B------:R-:W2:Y:S08]  /*2950*/  MUFU.EX2 R98, R98 ;  /* 0x0000006200627308 */ /* 0x000eb00000000800 */
[----:B------:R-:W3:Y:S08]  /*2960*/  MUFU.EX2 R88, R88 ;  /* 0x0000005800587308 */ /* 0x000ef00000000800 */
[----:B------:R4:W-:Y:S08]  /*2970*/  MUFU.EX2 R112, R86 ;  /* 0x0000005600707308 */ /* 0x0009f00000000800 */
[----:B------:R5:W-:Y:S01]  /*2980*/  MUFU.EX2 R85, R94 ;  /* 0x0000005e00557308 */ /* 0x000be20000000800 */
[----:B----4-:R-:W-:Y:S01]  /*2990*/  FMUL R86, R92, 1.4426950216293334961 ;  /* 0x3fb8aa3b5c567820 */ /* 0x010fe20000400000 */
[----:B0-----:R-:W-:-:S04]  /*29a0*/  FADD R92, R96, R91 ;  /* 0x0000005b605c7221 */ /* 0x001fc80000000000 */
[----:B-1----:R-:W-:Y:S02]  /*29b0*/  FADD R93, R89, R92 ;  /* 0x0000005c595d7221 */ /* 0x002fe40000000000 */
[----:B------:R-:W0:Y:S01]  /*29c0*/  MUFU.EX2 R87, R87 ;  /* 0x0000005700577308 */ /* 0x000e220000000800 */
[----:B-----5:R-:W-:Y:S01]  /*29d0*/  FADD R94, R90, R97 ;  /* 0x000000615a5e7221 */ /* 0x020fe20000000000 */
[----:B--2---:R-:W-:-:S03]  /*29e0*/  FADD R93, R98, R93 ;  /* 0x0000005d625d7221 */ /* 0x004fc60000000000 */
[----:B------:R-:W-:Y:S02]  /*29f0*/  FADD R105, R99, R94 ;  /* 0x0000005e63697221 */ /* 0x000fe40000000000 */
[----:B------:R-:W1:Y:S01]  /*2a00*/  SHFL.BFLY PT, R110, R93, 0x2, 0x1f ;  /* 0x0c401f005d6e7f89 */ /* 0x000e6200000e0000 */
[----:B------:R-:W-:Y:S01]  /*2a10*/  MUFU.EX2 R113, R113 ;  /* 0x0000007100717308 */ /* 0x000fe20000000800 */
[----:B---3--:R-:W-:-:S05]  /*2a20*/  FADD R105, R88, R105 ;  /* 0x0000006958697221 */ /* 0x008fca0000000000 */
[----:B------:R-:W2:Y:S02]  /*2a30*/  SHFL.BFLY PT, R116, R105, 0x2, 0x1f ;  /* 0x0c401f0069747f89 */ /* 0x000ea400000e0000 */
[----:B------:R-:W3:Y:S01]  /*2a40*/  MUFU.EX2 R86, R86 ;  /* 0x0000005600567308 */ /* 0x000ee20000000800 */
[----:B0-----:R-:W-:-:S07]  /*2a50*/  FADD R107, R87, R112 ;  /* 0x00000070576b7221 */ /* 0x001fce0000000000 */
[----:B------:R-:W0:Y:S01]  /*2a60*/  MUFU.EX2 R114, R114 ;  /* 0x0000007200727308 */ /* 0x000e220000000800 */
[----:B-1----:R-:W-:-:S07]  /*2a70*/  FADD R93, R93, R110 ;  /* 0x0000006e5d5d7221 */ /* 0x002fce0000000000 */
[----:B------:R-:W1:Y:S01]  /*2a80*/  MUFU.EX2 R84, R84 ;  /* 0x0000005400547308 */ /* 0x000e620000000800 */
[----:B---3--:R-:W-:Y:S01]  /*2a90*/  FADD R109, R113, R86 ;  /* 0x00000056716d7221 */ /* 0x008fe20000000000 */
[----:B--2---:R-:W-:-:S06]  /*2aa0*/  FADD R105, R105, R116 ;  /* 0x0000007469697221 */ /* 0x004fcc0000000000 */
[----:B------:R2:W3:Y:S01]  /*2ab0*/  MUFU.EX2 R115, R95 ;  /* 0x0000005f00737308 */ /* 0x0004e20000000800 */
[----:B0-----:R-:W-:Y:S01]  /*2ac0*/  FADD R92, R114, R107 ;  /* 0x0000006b725c7221 */ /* 0x001fe20000000000 */
[----:B------:R-:W0:Y:S03]  /*2ad0*/  SHFL.BFLY PT, R116, R93, 0x1, 0x1f ;  /* 0x0c201f005d747f89 */ /* 0x000e2600000e0000 */
[----:B------:R-:W-:Y:S01]  /*2ae0*/  FADD R94, R85, R92 ;  /* 0x0000005c555e7221 */ /* 0x000fe20000000000 */
[----:B------:R-:W-:Y:S01]  /*2af0*/  FADD R92, -R83, R182 ;  /* 0x000000b6535c7221 */ /* 0x000fe20000000100 */
[----:B------:R-:W4:Y:S01]  /*2b00*/  SHFL.BFLY PT, R120, R105, 0x1, 0x1f ;  /* 0x0c201f0069787f89 */ /* 0x000f2200000e0000 */
[----:B-1----:R-:W-:Y:S02]  /*2b10*/  FADD R106, R84, R109 ;  /* 0x0000006d546a7221 */ /* 0x002fe40000000000 */
[----:B------:R-:W-:Y:S01]  /*2b20*/  FMUL R108, R92, 1.4426950216293334961 ;  /* 0x3fb8aa3b5c6c7820 */ /* 0x000fe20000400000 */
[----:B--2---:R-:W1:Y:S01]  /*2b30*/  SHFL.BFLY PT, R95, R94, 0x2, 0x1f ;  /* 0x0c401f005e5f7f89 */ /* 0x004e6200000e0000 */
[----:B------:R-:W-:-:S04]  /*2b40*/  FADD R92, -R82, R183 ;  /* 0x000000b7525c7221 */ /* 0x000fc80000000100 */
[----:B------:R-:W-:Y:S01]  /*2b50*/  FMUL R109, R92, 1.4426950216293334961 ;  /* 0x3fb8aa3b5c6d7820 */ /* 0x000fe20000400000 */
[----:B---3--:R-:W-:Y:S01]  /*2b60*/  FADD R106, R115, R106 ;  /* 0x0000006a736a7221 */ /* 0x008fe20000000000 */
[----:B------:R-:W-:Y:S01]  /*2b70*/  FADD R92, -R81, R180 ;  /* 0x000000b4515c7221 */ /* 0x000fe20000000100 */
[----:B------:R-:W2:Y:S03]  /*2b80*/  MUFU.EX2 R108, R108 ;  /* 0x0000006c006c7308 */ /* 0x000ea60000000800 */
[----:B------:R-:W3:Y:S01]  /*2b90*/  SHFL.BFLY PT, R107, R106, 0x2, 0x1f ;  /* 0x0c401f006a6b7f89 */ /* 0x000ee200000e0000 */
[----:B------:R-:W-:Y:S01]  /*2ba0*/  FMUL R110, R92, 1.4426950216293334961 ;  /* 0x3fb8aa3b5c6e7820 */ /* 0x000fe20000400000 */
[----:B------:R-:W-:Y:S01]  /*2bb0*/  FADD R92, -R80, R181 ;  /* 0x000000b5505c7221 */ /* 0x000fe20000000100 */
[----:B0-----:R-:W-:Y:S02]  /*2bc0*/  FADD R93, R93, R116 ;  /* 0x000000745d5d7221 */ /* 0x001fe40000000000 */
[----:B------:R-:W0:Y:S01]  /*2bd0*/  MUFU.EX2 R109, R109 ;  /* 0x0000006d006d7308 */ /* 0x000e220000000800 */
[----:B------:R-:W-:Y:S01]  /*2be0*/  FMUL R92, R92, 1.4426950216293334961 ;  /* 0x3fb8aa3b5c5c7820 */ /* 0x000fe20000400000 */
[----:B----4-:R-:W-:-:S06]  /*2bf0*/  FADD R120, R105, R120 ;  /* 0x0000007869787221 */ /* 0x010fcc0000000000 */
[----:B------:R-:W4:Y:S01]  /*2c00*/  MUFU.EX2 R110, R110 ;  /* 0x0000006e006e7308 */ /* 0x000f220000000800 */
[----:B-1----:R-:W-:-:S05]  /*2c10*/  FADD R95, R94, R95 ;  /* 0x0000005f5e5f7221 */ /* 0x002fca0000000000 */
[----:B------:R1:W0:Y:S02]  /*2c20*/  SHFL.BFLY PT, R94, R95, 0x1, 0x1f ;  /* 0x0c201f005f5e7f89 */ /* 0x00022400000e0000 */
[----:B------:R1:W0:Y:S01]  /*2c30*/  MUFU.EX2 R111, R92 ;  /* 0x0000005c006f7308 */ /* 0x0002220000000800 */
[----:B---3--:R-:W-:-:S05]  /*2c40*/  FADD R107, R106, R107 ;  /* 0x0000006b6a6b7221 */ /* 0x008fca0000000000 */
[----:B------:R1:W3:Y:S01]  /*2c50*/  SHFL.BFLY PT, R106, R107, 0x1, 0x1f ;  /* 0x0c201f006b6a7f89 */ /* 0x0002e200000e0000 */
[----:B------:R-:W-:Y:S06]  /*2c60*/  BAR.SYNC.DEFER_BLOCKING 0x0 ;  /* 0x0000000000007b1d */ /* 0x000fec0000010000 */
[----:B--2---:R-:W-:Y:S05]  /*2c70*/  @P0 BRA `(.L_x_6) ;  /* 0x0000000000080947 */ /* 0x004fea0003800000 */
[----:B------:R2:W-:Y:S04]  /*2c80*/  STS [R100], R93 ;  /* 0x0000005d64007388 */ /* 0x0005e80000000800 */
[----:B------:R2:W-:Y:S02]  /*2c90*/  STS [R101], R120 ;  /* 0x0000007865007388 */ /* 0x0005e40000000800 */
.L_x_6:
[----:B------:R-:W-:Y:S05]  /*2ca0*/  BSYNC B0 ;  /* 0x0000000000007941 */ /* 0x000fea0003800000 */
.L_x_5:
[----:B------:R-:W-:Y:S01]  /*2cb0*/  BSSY B0, `(.L_x_7) ;  /* 0x0000006000007945 */ /* 0x000fe20003800000 */
[----:B0-----:R-:W-:Y:S01]  /*2cc0*/  FADD R94, R95, R94 ;  /* 0x0000005e5f5e7221 */ /* 0x001fe20000000000 */
[----:B-1-3--:R-:W-:Y:S02]  /*2cd0*/  FADD R107, R107, R106 ;  /* 0x0000006a6b6b7221 */ /* 0x00afe40000000000 */
[----:B------:R-:W-:Y:S05]  /*2ce0*/  @P0 BRA `(.L_x_8) ;  /* 0x0000000000080947 */ /* 0x000fea0003800000 */
[----:B------:R0:W-:Y:S04]  /*2cf0*/  STS [R103], R94 ;  /* 0x0000005e67007388 */ /* 0x0001e80000000800 */
[----:B------:R0:W-:Y:S02]  /*2d00*/  @!P0 STS [R104], R107 ;  /* 0x0000006b68008388 */ /* 0x0001e40000000800 */
.L_x_8:
[----:B------:R-:W-:Y:S05]  /*2d10*/  BSYNC B0 ;  /* 0x0000000000007941 */ /* 0x000fea0003800000 */
.L_x_7:
[----:B------:R-:W-:Y:S01]  /*2d20*/  BAR.SYNC.DEFER_BLOCKING 0x0 ;  /* 0x0000000000007b1d */ /* 0x000fe20000010000 */
[----:B--2---:R-:W-:-:S04]  /*2d30*/  IMAD.WIDE R120, R3, 0x2, R142 ;  /* 0x0000000203787825 */ /* 0x004fc800078e028e */
[----:B0-----:R-:W-:-:S04]  /*2d40*/  IMAD.WIDE R106, R3, 0x2, R138 ;  /* 0x00000002036a7825 */ /* 0x001fc800078e028a */
[----:B------:R-:W-:-:S04]  /*2d50*/  IMAD.WIDE R122, R3, 0x2, R144 ;  /* 0x00000002037a7825 */ /* 0x000fc800078e0290 */
[----:B------:R-:W-:-:S04]  /*2d60*/  IMAD.WIDE R124, R3, 0x2, R146 ;  /* 0x00000002037c7825 */ /* 0x000fc800078e0292 */
[----:B------:R-:W-:Y:S01]  /*2d70*/  IMAD.WIDE R116, R3, 0x2, R140 ;  /* 0x0000000203747825 */ /* 0x000fe200078e028c */
[----:B------:R-:W0:Y:S04]  /*2d80*/  LDS R92, [R102] ;  /* 0x00000000665c7984 */ /* 0x000e280000000800 */
[----:B0-----:R-:W0:Y:S02]  /*2d90*/  SHFL.BFLY PT, R93, R92, 0x4, 0x1f ;  /* 0x0c801f005c5d7f89 */ /* 0x001e2400000e0000 */
[----:B0-----:R-:W-:-:S05]  /*2da0*/  FADD R93, R92, R93 ;  /* 0x0000005d5c5d7221 */ /* 0x001fca0000000000 */
[----:B------:R-:W0:Y:S02]  /*2db0*/  SHFL.BFLY PT, R94, R93, 0x2, 0x1f ;  /* 0x0c401f005d5e7f89 */ /* 0x000e2400000e0000 */
[----:B0-----:R-:W-:-:S05]  /*2dc0*/  FADD R94, R93, R94 ;  /* 0x0000005e5d5e7221 */ /* 0x001fca0000000000 */
[----:B------:R-:W0:Y:S02]  /*2dd0*/  SHFL.BFLY PT, R95, R94, 0x1, 0x1f ;  /* 0x0c201f005e5f7f89 */ /* 0x000e2400000e0000 */
[----:B0-----:R-:W-:-:S05]  /*2de0*/  FADD R95, R94, R95 ;  /* 0x0000005f5e5f7221 */ /* 0x001fca0000000000 */
[----:B------:R0:W-:Y:S01]  /*2df0*/  @!P1 STS [R102], R95 ;  /* 0x0000005f66009388 */ /* 0x0001e20000000800 */
[----:B------:R-:W-:Y:S01]  /*2e00*/  BAR.SYNC.DEFER_BLOCKING 0x0 ;  /* 0x0000000000007b1d */ /* 0x000fe20000010000 */
[----:B------:R-:W-:-:S04]  /*2e10*/  IMAD.WIDE R92, R3, 0x2, R136 ;  /* 0x00000002035c7825 */ /* 0x000fc800078e0288 */
[----:B------:R-:W-:-:S04]  /*2e20*/  IMAD.WIDE R100, R3, 0x2, R32 ;  /* 0x0000000203647825 */ /* 0x000fc800078e0220 */
[----:B0-----:R-:W-:-:S04]  /*2e30*/  IMAD.WIDE R94, R3, 0x2, R28 ;  /* 0x00000002035e7825 */ /* 0x001fc800078e021c */
[----:B------:R-:W-:-:S04]  /*2e40*/  IMAD.WIDE R102, R3, 0x2, R34 ;  /* 0x0000000203667825 */ /* 0x000fc800078e0222 */
[C---:B------:R-:W-:Y:S01]  /*2e50*/  IMAD.WIDE R104, R3.reuse, 0x2, R36 ;  /* 0x0000000203687825 */ /* 0x040fe200078e0224 */
[----:B------:R0:W2:Y:S04]  /*2e60*/  LDG.E.U16 R180, desc[UR10][R120.64] ;  /* 0x0000000a78b47981 */ /* 0x0000a8000c1e1500 */
[----:B------:R1:W3:Y:S04]  /*2e70*/  LDG.E.U16 R182, desc[UR10][R106.64] ;  /* 0x0000000a6ab67981 */ /* 0x0002e8000c1e1500 */
[----:B------:R5:W2:Y:S01]  /*2e80*/  LDG.E.U16 R181, desc[UR10][R122.64] ;  /* 0x0000000a7ab57981 */ /* 0x000aa2000c1e1500 */
[----:B0-----:R-:W-:-:S03]  /*2e90*/  IMAD.WIDE R120, R3, 0x2, R44 ;  /* 0x0000000203787825 */ /* 0x001fc600078e022c */
[----:B------:R0:W2:Y:S01]  /*2ea0*/  LDG.E.U16 R127, desc[UR10][R124.64] ;  /* 0x0000000a7c7f7981 */ /* 0x0000a2000c1e1500 */
[----:B-1----:R-:W-:-:S03]  /*2eb0*/  IMAD.WIDE R106, R3, 0x2, R40 ;  /* 0x00000002036a7825 */ /* 0x002fc600078e0228 */
[----:B------:R1:W2:Y:S01]  /*2ec0*/  LDG.E.U16 R183, desc[UR10][R116.64] ;  /* 0x0000000a74b77981 */ /* 0x0002a2000c1e1500 */
[----:B-----5:R-:W-:-:S03]  /*2ed0*/  IMAD.WIDE R122, R3, 0x2, R48 ;  /* 0x00000002037a7825 */ /* 0x020fc600078e0230 */
        /* <DEDUP_REMOVED lines=36> */
[----:B------:R-:W5:Y:S01]  /*3120*/  LDG.E.U16 R123, desc[UR10][R122.64] ;  /* 0x0000000a7a7b7981 */ /* 0x000f62000c1e1500 */
[----:B0-----:R-:W-:-:S03]  /*3130*/  IMAD.WIDE R106, R3, 0x2, R70 ;  /* 0x00000002036a7825 */ /* 0x001fc600078e0246 */
[----:B------:R-:W5:Y:S04]  /*3140*/  LDG.E.U16 R124, desc[UR10][R124.64] ;  /* 0x0000000a7c7c7981 */ /* 0x000f68000c1e1500 */
[----:B------:R0:W5:Y:S04]  /*3150*/  LDG.E.U16 R93, desc[UR10][R92.64] ;  /* 0x0000000a5c5d7981 */ /* 0x000168000c1e1500 */
[----:B------:R4:W5:Y:S04]  /*3160*/  LDG.E.U16 R95, desc[UR10][R94.64] ;  /* 0x0000000a5e5f7981 */ /* 0x000968000c1e1500 */
[----:B------:R-:W5:Y:S04]  /*3170*/  LDG.E.U16 R101, desc[UR10][R100.64] ;  /* 0x0000000a64657981 */ /* 0x000f68000c1e1500 */
[----:B------:R-:W5:Y:S04]  /*3180*/  LDG.E.U16 R103, desc[UR10][R102.64] ;  /* 0x0000000a66677981 */ /* 0x000f68000c1e1500 */
[----:B------:R-:W5:Y:S04]  /*3190*/  LDG.E.U16 R105, desc[UR10][R104.64] ;  /* 0x0000000a68697981 */ /* 0x000f68000c1e1500 */
[----:B------:R-:W5:Y:S04]  /*31a0*/  LDG.E.U16 R125, desc[UR10][R106.64] ;  /* 0x0000000a6a7d7981 */ /* 0x000f68000c1e1500 */
[----:B------:R4:W5:Y:S01]  /*31b0*/  LDG.E.U16 R121, desc[UR10][R120.64] ;  /* 0x0000000a78797981 */ /* 0x000962000c1e1500 */
[----:B-1----:R-:W-:-:S02]  /*31c0*/  LOP3.LUT R116, R0, 0x7f, RZ, 0xc0, !PT ;  /* 0x0000007f00747812 */ /* 0x002fc400078ec0ff */
[C---:B------:R-:W-:Y:S01]  /*31d0*/  LOP3.LUT P2, RZ, R0.reuse, 0x80, RZ, 0xc0, !PT ;  /* 0x0000008000ff7812 */ /* 0x040fe2000784c0ff */
[----:B------:R-:W-:Y:S01]  /*31e0*/  LDS R119, [R119] ;  /* 0x0000000077777984 */ /* 0x000fe20000000800 */
[----:B0-----:R-:W-:Y:S01]  /*31f0*/  LOP3.LUT R92, R0, 0x7, RZ, 0xc0, !PT ;  /* 0x00000007005c7812 */ /* 0x001fe200078ec0ff */
[----:B------:R-:W-:Y:S01]  /*3200*/  IMAD.SHL.U32 R116, R116, 0x2, RZ ;  /* 0x0000000274747824 */ /* 0x000fe200078e00ff */
[----:B------:R-:W-:Y:S01]  /*3210*/  SEL R117, RZ, 0x110, !P2 ;  /* 0x00000110ff757807 */ /* 0x000fe20005000000 */
[----:B------:R-:W-:Y:S02]  /*3220*/  LDS R118, [R118] ;  /* 0x0000000076767984 */ /* 0x000fe40000000800 */
[----:B----4-:R-:W-:Y:S01]  /*3230*/  IMAD.SHL.U32 R94, R92, 0x10, RZ ;  /* 0x000000105c5e7824 */ /* 0x010fe200078e00ff */
[----:B------:R-:W-:Y:S02]  /*3240*/  LOP3.LUT R92, R117, R116, RZ, 0x3c, !PT ;  /* 0x00000074755c7212 */ /* 0x000fe400078e3cff */
[----:B------:R-:W-:Y:S04]  /*3250*/  LDS R117, [R216] ;  /* 0x00000000d8757984 */ /* 0x000fe80000000800 */
[----:B------:R-:W-:Y:S01]  /*3260*/  LDS R116, [R126] ;  /* 0x000000007e747984 */ /* 0x000fe20000000800 */
[----:B------:R-:W-:Y:S01]  /*3270*/  BAR.SYNC.DEFER_BLOCKING 0x0 ;  /* 0x0000000000007b1d */ /* 0x000fe20000010000 */
[----:B------:R-:W-:-:S02]  /*3280*/  F2FP.F16.F32.PACK_AB R96, R91, R96 ;  /* 0x000000605b60723e */ /* 0x000fc400000000ff */
[----:B------:R-:W-:Y:S02]  /*3290*/  F2FP.F16.F32.PACK_AB R97, R97, R90 ;  /* 0x0000005a6161723e */ /* 0x000fe400000000ff */
[----:B------:R-:W-:Y:S02]  /*32a0*/  F2FP.F16.F32.PACK_AB R98, R98, R89 ;  /* 0x000000596262723e */ /* 0x000fe400000000ff */
[----:B------:R-:W-:Y:S02]  /*32b0*/  F2FP.F16.F32.PACK_AB R99, R88, R99 ;  /* 0x000000635863723e */ /* 0x000fe400000000ff */
[----:B------:R-:W-:Y:S02]  /*32c0*/  F2FP.F16.F32.PACK_AB R112, R112, R87 ;  /* 0x000000577070723e */ /* 0x000fe400000000ff */
[----:B------:R-:W-:Y:S02]  /*32d0*/  F2FP.F16.F32.PACK_AB R113, R86, R113 ;  /* 0x000000715671723e */ /* 0x000fe400000000ff */
[----:B------:R-:W-:-:S02]  /*32e0*/  F2FP.F16.F32.PACK_AB R114, R85, R114 ;  /* 0x000000725572723e */ /* 0x000fc400000000ff */
[----:B------:R-:W-:Y:S01]  /*32f0*/  F2FP.F16.F32.PACK_AB R115, R115, R84 ;  /* 0x000000547373723e */ /* 0x000fe200000000ff */
[----:B------:R-:W-:-:S05]  /*3300*/  IMAD.SHL.U32 R235, R0, 0x100, RZ ;  /* 0x0000010000eb7824 */ /* 0x000fca00078e00ff */
[----:B------:R-:W-:-:S04]  /*3310*/  LOP3.LUT R235, R94, 0xf00, R235, 0xf8, !PT ;  /* 0x00000f005eeb7812 */ /* 0x000fc800078ef8eb */
[----:B------:R-:W-:Y:S01]  /*3320*/  LOP3.LUT R120, R235, 0x10, R0, 0x78, !PT ;  /* 0x00000010eb787812 */ /* 0x000fe200078e7800 */
[C---:B------:R-:W-:Y:S01]  /*3330*/  FMUL R72, R108.reuse, R72 ;  /* 0x000000486c487220 */ /* 0x040fe20000400000 */
[----:B------:R-:W-:Y:S01]  /*3340*/  FMUL R73, R108, R73 ;  /* 0x000000496c497220 */ /* 0x000fe20000400000 */
[C---:B------:R-:W-:Y:S01]  /*3350*/  FMUL R74, R109.reuse, R74 ;  /* 0x0000004a6d4a7220 */ /* 0x040fe20000400000 */
[----:B------:R-:W-:Y:S01]  /*3360*/  FMUL R75, R109, R75 ;  /* 0x0000004b6d4b7220 */ /* 0x000fe20000400000 */
[C---:B------:R-:W-:Y:S01]  /*3370*/  FMUL R76, R110.reuse, R76 ;  /* 0x0000004c6e4c7220 */ /* 0x040fe20000400000 */
[----:B------:R-:W-:Y:S01]  /*3380*/  FMUL R77, R110, R77 ;  /* 0x0000004d6e4d7220 */ /* 0x000fe20000400000 */
[C---:B------:R-:W-:Y:S01]  /*3390*/  FMUL R78, R111.reuse, R78 ;  /* 0x0000004e6f4e7220 */ /* 0x040fe20000400000 */
[----:B------:R-:W-:Y:S01]  /*33a0*/  FMUL R79, R111, R79 ;  /* 0x0000004f6f4f7220 */ /* 0x000fe20000400000 */
[----:B---3--:R-:W-:Y:S04]  /*33b0*/  STS.U16 [R92+UR8+0x800], R182 ;  /* 0x000800b65c007988 */ /* 0x008fe80008000408 */
[----:B--2---:R-:W-:Y:S04]  /*33c0*/  STS.U16 [R92+UR8], R127 ;  /* 0x0000007f5c007988 */ /* 0x004fe80008000408 */
        /* <DEDUP_REMOVED lines=11> */
[----:B-----5:R-:W-:Y:S04]  /*3480*/  STS.U16 [R22+UR8+0x2a00], R123 ;  /* 0x002a007b16007988 */ /* 0x020fe80008000408 */
        /* <DEDUP_REMOVED lines=18> */
[----:B------:R-:W-:Y:S04]  /*35b0*/  STSM.16.M88.4 [R15+0x4000], R96 ;  /* 0x004000600f007844 */ /* 0x000fe80000000200 */
[----:B------:R-:W-:Y:S01]  /*35c0*/  STSM.16.M88.4 [R15+0x5000], R112 ;  /* 0x005000700f007844 */ /* 0x000fe20000000200 */
[----:B------:R-:W-:Y:S06]  /*35d0*/  BAR.SYNC.DEFER_BLOCKING 0x0 ;  /* 0x0000000000007b1d */ /* 0x000fec0000010000 */
[----:B------:R-:W-:Y:S04]  /*35e0*/  LDSM.16.M88.4 R104, [R120+UR8+0x4000] ;  /* 0x004000087868783b */ /* 0x000fe80008000200 */
[----:B------:R-:W0:Y:S04]  /*35f0*/  LDSM.16.M88.4 R84, [R13+UR8] ;  /* 0x000000080d54783b */ /* 0x000e280008000200 */
[----:B------:R-:W1:Y:S04]  /*3600*/  LDSM.16.M88.4 R100, [R120+UR8+0x5000] ;  /* 0x005000087864783b */ /* 0x000e680008000200 */
[----:B------:R-:W2:Y:S04]  /*3610*/  LDSM.16.M88.4 R88, [R25+UR8+0x4000] ;  /* 0x004000081958783b */ /* 0x000ea80008000200 */
[----:B------:R-:W3:Y:S04]  /*3620*/  LDSM.16.M88.4 R92, [R25+UR8+0x5000] ;  /* 0x00500008195c783b */ /* 0x000ee80008000200 */
[----:B------:R-:W-:Y:S01]  /*3630*/  LDSM.16.M88.4 R96, [R17+UR8+0x5000] ;  /* 0x005000081160783b */ /* 0x000fe20008000200 */
[-C--:B0-----:R-:W-:Y:S03]  /*3640*/  HMMA.16816.F32 R104, R104, R84.reuse, R72 ;  /* 0x000000546868723c */ /* 0x081fe60000001848 */
[----:B------:R-:W-:Y:S03]  /*3650*/  LDSM.16.M88.4 R72, [R17+UR8+0x4000] ;  /* 0x004000081148783b */ /* 0x000fe60008000200 */
[----:B-1----:R-:W-:Y:S01]  /*3660*/  HMMA.16816.F32 R100, R100, R84, R76 ;  /* 0x000000546464723c */ /* 0x002fe2000000184c */
[----:B------:R-:W0:-:S15]  /*3670*/  LDSM.16.M88.4 R76, [R21+UR8] ;  /* 0x00000008154c783b */ /* 0x000e1e0008000200 */
[----:B------:R-:W-:-:S02]  /*3680*/  NOP ;  /* 0x0000000000007918 */ /* 0x000fc40000000000 */
[-C--:B--2---:R-:W-:Y:S06]  /*3690*/  HMMA.16816.F32 R88, R88, R86.reuse, R104 ;  /* 0x000000565858723c */ /* 0x084fec0000001868 */
[----:B---3--:R-:W-:Y:S01]  /*36a0*/  HMMA.16816.F32 R100, R92, R86, R100 ;  /* 0x000000565c64723c */ /* 0x008fe20000001864 */
[----:B------:R-:W1:Y:S04]  /*36b0*/  LDSM.16.M88.4 R92, [R16+UR8+0x4000] ;  /* 0x00400008105c783b */ /* 0x000e680008000200 */
[----:B------:R-:W2:-:S13]  /*36c0*/  LDSM.16.M88.4 R84, [R16+UR8+0x5000] ;  /* 0x005000081054783b */ /* 0x000e9a0008000200 */
[-C--:B0-----:R-:W-:Y:S01]  /*36d0*/  HMMA.16816.F32 R72, R72, R76.reuse, R88 ;  /* 0x0000004c4848723c */ /* 0x081fe20000001858 */
[----:B------:R-:W-:Y:S05]  /*36e0*/  LDSM.16.M88.4 R88, [R120+UR8+0x4080] ;  /* 0x004080087858783b */ /* 0x000fea0008000200 */
[----:B------:R-:W-:Y:S01]  /*36f0*/  HMMA.16816.F32 R104, R96, R76, R100 ;  /* 0x0000004c6068723c */ /* 0x000fe20000001864 */
[----:B------:R-:W0:Y:S04]  /*3700*/  LDSM.16.M88.4 R96, [R13+UR8+0x80] ;  /* 0x000080080d60783b */ /* 0x000e280008000200 */
[----:B------:R-:W3:-:S13]  /*3710*/  LDSM.16.M88.4 R100, [R120+UR8+0x5080] ;  /* 0x005080087864783b */ /* 0x000eda0008000200 */
[-C--:B-1----:R-:W-:Y:S01]  /*3720*/  HMMA.16816.F32 R72, R92, R78.reuse, R72 ;  /* 0x0000004e5c48723c */ /* 0x082fe20000001848 */
[----:B------:R-:W-:Y:S05]  /*3730*/  LDSM.16.M88.4 R92, [R17+UR8+0x4080] ;  /* 0x00408008115c783b */ /* 0x000fea0008000200 */
[----:B--2---:R-:W-:Y:S01]  /*3740*/  HMMA.16816.F32 R104, R84, R78, R104 ;  /* 0x0000004e5468723c */ /* 0x004fe20000001868 */
[----:B------:R-:W1:Y:S04]  /*3750*/  LDSM.16.M88.4 R84, [R25+UR8+0x4080] ;  /* 0x004080081954783b */ /* 0x000e680008000200 */
[----:B------:R-:W2:-:S13]  /*3760*/  LDSM.16.M88.4 R76, [R25+UR8+0x5080] ;  /* 0x00508008194c783b */ /* 0x000e9a0008000200 */
[-C--:B0-----:R-:W-:Y:S01]  /*3770*/  HMMA.16816.F32 R72, R88, R96.reuse, R72 ;  /* 0x000000605848723c */ /* 0x081fe20000001848 */
[----:B------:R-:W0:Y:S05]  /*3780*/  LDSM.16.M88.4 R88, [R21+UR8+0x80] ;  /* 0x000080081558783b */ /* 0x000e2a0008000200 */
[----:B---3--:R-:W-:Y:S01]  /*3790*/  HMMA.16816.F32 R100, R100, R96, R104 ;  /* 0x000000606464723c */ /* 0x008fe20000001868 */
[----:B------:R-:W3:-:S15]  /*37a0*/  LDSM.16.M88.4 R104, [R17+UR8+0x5080] ;  /* 0x005080081168783b */ /* 0x000ede0008000200 */
[----:B------:R-:W-:-:S02]  /*37b0*/  NOP ;  /* 0x0000000000007918 */ /* 0x000fc40000000000 */
[-C--:B-1----:R-:W-:Y:S01]  /*37c0*/  HMMA.16816.F32 R72, R84, R98.reuse, R72 ;  /* 0x000000625448723c */ /* 0x082fe20000001848 */
[----:B------:R-:W1:Y:S05]  /*37d0*/  LDSM.16.M88.4 R84, [R16+UR8+0x4080] ;  /* 0x004080081054783b */ /* 0x000e6a0008000200 */
[----:B--2---:R-:W-:Y:S01]  /*37e0*/  HMMA.16816.F32 R100, R76, R98, R100 ;  /* 0x000000624c64723c */ /* 0x004fe20000001864 */
[----:B------:R-:W2:Y:S01]  /*37f0*/  LDSM.16.M88.4 R76, [R16+UR8+0x5080] ;  /* 0x00508008104c783b */ /* 0x000ea20008000200 */
[----:B------:R-:W-:-:S15]  /*3800*/  UIADD3 UR4, UR4, 0x80, URZ ;  /* 0x0000008004047890 */ /* 0x000fde000fffe03f */
[----:B------:R-:W-:-:S01]  /*3810*/  NOP ;  /* 0x0000000000007918 */ /* 0x000fc20000000000 */
[-C--:B0-----:R-:W-:Y:S06]  /*3820*/  HMMA.16816.F32 R72, R92, R88.reuse, R72 ;  /* 0x000000585c48723c */ /* 0x081fec0000001848 */
[----:B---3--:R-:W-:Y:S01]  /*3830*/  HMMA.16816.F32 R100, R104, R88, R100 ;  /* 0x000000586864723c */ /* 0x008fe20000001864 */
[----:B------:R-:W0:Y:S08]  /*3840*/  LDC R88, c[0x0][0x264] ;  /* 0x00009900ff587b82 */ /* 0x000e300000000800 */
[----:B------:R-:W3:Y:S01]  /*3850*/  LDC R89, c[0x0][0x254] ;  /* 0x00009500ff597b82 */ /* 0x000ee20000000800 */
[----:B------:R-:W-:Y:S01]  /*3860*/  ISETP.LE.AND P2, PT, R4, UR4, PT ;  /* 0x0000000404007c0c */ /* 0x000fe2000bf43270 */
[----:B------:R-:W-:Y:S01]  /*3870*/  FFMA R5, R108, R5, R117 ;  /* 0x000000056c057223 */ /* 0x000fe20000000075 */
[----:B------:R-:W-:Y:S01]  /*3880*/  FFMA R6, R109, R6, R116 ;  /* 0x000000066d067223 */ /* 0x000fe20000000074 */
[----:B------:R-:W-:Y:S01]  /*3890*/  FFMA R27, R110, R27, R119 ;  /* 0x0000001b6e1b7223 */ /* 0x000fe20000000077 */
[----:B------:R-:W-:Y:S01]  /*38a0*/  FFMA R26, R111, R26, R118 ;  /* 0x0000001a6f1a7223 */ /* 0x000fe20000000076 */
[----:B------:R-:W-:-:S03]  /*38b0*/  IMAD.MOV.U32 R182, RZ, RZ, R83 ;  /* 0x000000ffffb67224 */ /* 0x000fc600078e0053 */
[----:B-1----:R-:W-:Y:S01]  /*38c0*/  HMMA.16816.F32 R72, R84, R90, R72 ;  /* 0x0000005a5448723c */ /* 0x002fe20000001848 */
[----:B------:R-:W-:Y:S01]  /*38d0*/  MOV R183, R82 ;  /* 0x0000005200b77202 */ /* 0x000fe20000000f00 */
[----:B------:R-:W-:-:S04]  /*38e0*/  IMAD.MOV.U32 R180, RZ, RZ, R81 ;  /* 0x000000ffffb47224 */ /* 0x000fc800078e0051 */
[----:B--2---:R-:W-:Y:S01]  /*38f0*/  HMMA.16816.F32 R76, R76, R90, R100 ;  /* 0x0000005a4c4c723c */ /* 0x004fe20000001864 */
[----:B0-----:R-:W-:Y:S02]  /*3900*/  IMAD R3, R88, 0x80, R3 ;  /* 0x0000008058037824 */ /* 0x001fe400078e0203 */
[----:B------:R-:W-:Y:S02]  /*3910*/  IMAD.MOV.U32 R181, RZ, RZ, R80 ;  /* 0x000000ffffb57224 */ /* 0x000fe400078e0050 */
[----:B---3--:R-:W-:Y:S01]  /*3920*/  IMAD R18, R89, 0x80, R18 ;  /* 0x0000008059127824 */ /* 0x008fe200078e0212 */
[----:B------:R-:W-:-:S03]  /*3930*/  NOP ;  /* 0x0000000000007918 */ /* 0x000fc60000000000 */
[----:B------:R-:W-:-:S15]  /*3940*/  @!P2 BRA `(.L_x_9) ;  /* 0xffffffdc0058a947 */ /* 0x000fde000383ffff */
.L_x_0:
[C---:B------:R-:W-:Y:S01]  /*3950*/  LOP3.LUT R4, R0.reuse, 0x3f, RZ, 0xc0, !PT ;  /* 0x0000003f00047812 */ /* 0x040fe200078ec0ff */
[----:B------:R-:W-:Y:S01]  /*3960*/  IMAD.MOV.U32 R21, RZ, RZ, R6 ;  /* 0x000000ffff157224 */ /* 0x000fe200078e0006 */
[C---:B------:R-:W-:Y:S01]  /*3970*/  LOP3.LUT R23, R0.reuse, 0x18, RZ, 0xc0, !PT ;  /* 0x0000001800177812 */ /* 0x040fe200078ec0ff */
[----:B------:R-:W-:Y:S01]  /*3980*/  FMUL R6, R27, 8388608 ;  /* 0x4b0000001b067820 */ /* 0x000fe20000400000 */
[----:B------:R-:W-:Y:S01]  /*3990*/  ISETP.GE.U32.AND P0, PT, R7, 0x20, PT ;  /* 0x000000200700780c */ /* 0x000fe20003f06070 */
[----:B------:R-:W-:Y:S01]  /*39a0*/  BAR.SYNC.DEFER_BLOCKING 0x0 ;  /* 0x0000000000007b1d */ /* 0x000fe20000010000 */
[----:B------:R-:W-:Y:S01]  /*39b0*/  LOP3.LUT R8, R0, 0xc0, RZ, 0xc0, !PT ;  /* 0x000000c000087812 */ /* 0x000fe200078ec0ff */
[----:B------:R-:W-:Y:S01]  /*39c0*/  IMAD R7, R23, 0x20, R4 ;  /* 0x0000002017077824 */ /* 0x000fe200078e0204 */
[C---:B------:R-:W-:Y:S02]  /*39d0*/  FSETP.GT.AND P3, PT, |R26|.reuse, 8.50705917302346158658e+37, PT ;  /* 0x7e8000001a00780b */ /* 0x040fe40003f64200 */
[--C-:B------:R-:W-:Y:S01]  /*39e0*/  SHF.R.U32.HI R4, RZ, 0x1, R8.reuse ;  /* 0x00000001ff047819 */ /* 0x100fe20000011608 */
[----:B------:R-:W-:Y:S01]  /*39f0*/  IMAD.SHL.U32 R7, R7, 0x4, RZ ;  /* 0x0000000407077824 */ /* 0x000fe200078e00ff */
[----:B------:R-:W-:Y:S01]  /*3a00*/  FSETP.GEU.AND P2, PT, |R26|, 1.175494350822287508e-38, PT ;  /* 0x008000001a00780b */ /* 0x000fe20003f4e200 */
[----:B------:R-:W-:Y:S01]  /*3a10*/  ULDC.64 UR6, c[0x0][0x270] ;  /* 0x00009c0000067ab9 */ /* 0x000fe20000000a00 */
[----:B------:R-:W-:Y:S01]  /*3a20*/  LOP3.LUT R9, R0, 0x3, RZ, 0xc0, !PT ;  /* 0x0000000300097812 */ /* 0x000fe200078ec0ff */
[----:B------:R-:W-:Y:S01]  /*3a30*/  UIMAD UR6, UR9, UR6, URZ ;  /* 0x00000006090672a4 */ /* 0x000fe2000f8e023f */
[----:B------:R-:W-:Y:S01]  /*3a40*/  LOP3.LUT R19, R7, R4, RZ, 0x3c, !PT ;  /* 0x0000000407137212 */ /* 0x000fe200078e3cff */
[C---:B------:R-:W-:Y:S01]  /*3a50*/  FMUL R4, R21.reuse, 8388608 ;  /* 0x4b00000015047820 */ /* 0x040fe20000400000 */
[C---:B------:R-:W-:Y:S01]  /*3a60*/  FMUL R7, R26.reuse, 8388608 ;  /* 0x4b0000001a077820 */ /* 0x040fe20000400000 */
[----:B------:R-:W-:Y:S01]  /*3a70*/  FSETP.GEU.AND P5, PT, R21, 1.175494350822287508e-38, PT ;  /* 0x008000001500780b */ /* 0x000fe20003fae000 */
[----:B------:R-:W-:Y:S01]  /*3a80*/  IMAD R18, R9, 0x8, R8 ;  /* 0x0000000809127824 */ /* 0x000fe200078e0208 */
[----:B------:R-:W-:Y:S01]  /*3a90*/  FSETP.GEU.AND P1, PT, R26, 1.175494350822287508e-38, PT ;  /* 0x008000001a00780b */ /* 0x000fe20003f2e000 */
[----:B------:R-:W-:Y:S01]  /*3aa0*/  @P3 FMUL R79, R79, 0.25 ;  /* 0x3e8000004f4f3820 */ /* 0x000fe20000400000 */
[----:B------:R-:W-:Y:S01]  /*3ab0*/  SHF.R.U32.HI R3, RZ, 0x4, R0 ;  /* 0x00000004ff037819 */ /* 0x000fe20000011600 */
[----:B------:R-:W-:Y:S01]  /*3ac0*/  @P3 FMUL R78, R78, 0.25 ;  /* 0x3e8000004e4e3820 */ /* 0x000fe20000400000 */
[----:B------:R-:W-:Y:S01]  /*3ad0*/  FSETP.GEU.AND P6, PT, R27, 1.175494350822287508e-38, PT ;  /* 0x008000001b00780b */ /* 0x000fe20003fce000 */
[----:B------:R-:W-:Y:S01]  /*3ae0*/  @!P2 FMUL R79, R79, 16777216 ;  /* 0x4b8000004f4fa820 */ /* 0x000fe20000400000 */
[----:B------:R-:W-:Y:S01]  /*3af0*/  MOV R20, R5 ;  /* 0x0000000500147202 */ /* 0x000fe20000000f00 */
[----:B------:R-:W-:Y:S01]  /*3b00*/  @!P2 FMUL R78, R78, 16777216 ;  /* 0x4b8000004e4ea820 */ /* 0x000fe20000400000 */
[----:B------:R-:W-:Y:S01]  /*3b10*/  FSEL R24, R4, R21, !P5 ;  /* 0x0000001504187208 */ /* 0x000fe20006800000 */
[----:B------:R-:W-:Y:S01]  /*3b20*/  USHF.L.U32 UR5, UR6, 0x1, URZ ;  /* 0x0000000106057899 */ /* 0x000fe2000800063f */
[----:B------:R-:W-:Y:S01]  /*3b30*/  FSEL R5, RZ, -23, P5 ;  /* 0xc1b80000ff057808 */ /* 0x000fe20002800000 */
[----:B------:R-:W0:Y:S01]  /*3b40*/  LDC.64 R32, c[0x0][0x230] ;  /* 0x00008c00ff207b82 */ /* 0x000e220000000a00 */
[----:B------:R-:W-:Y:S01]  /*3b50*/  FSEL R28, R7, R26, !P1 ;  /* 0x0000001a071c7208 */ /* 0x000fe20004800000 */
[----:B------:R-:W-:Y:S01]  /*3b60*/  @P3 FMUL R26, R26, 0.25 ;  /* 0x3e8000001a1a3820 */ /* 0x000fe20000400000 */
[----:B------:R-:W-:-:S02]  /*3b70*/  LOP3.LUT R3, R3, 0x2, RZ, 0xc0, !PT ;  /* 0x0000000203037812 */ /* 0x000fc400078ec0ff */
[C---:B------:R-:W-:Y:S01]  /*3b80*/  FSETP.GT.AND P5, PT, |R21|.reuse, 8.50705917302346158658e+37, PT ;  /* 0x7e8000001500780b */ /* 0x040fe20003fa4200 */
[----:B------:R-:W-:Y:S01]  /*3b90*/  @!P2 FMUL R26, R26, 16777216 ;  /* 0x4b8000001a1aa820 */ /* 0x000fe20000400000 */
[----:B------:R-:W-:Y:S01]  /*3ba0*/  FSEL R29, R6, R27, !P6 ;  /* 0x0000001b061d7208 */ /* 0x000fe20007000000 */
[----:B------:R-:W-:Y:S01]  /*3bb0*/  IMAD.U32 R18, R18, 0x4, R3 ;  /* 0x0000000412127824 */ /* 0x000fe200078e0003 */
[----:B------:R-:W-:Y:S01]  /*3bc0*/  FSEL R9, RZ, -23, P6 ;  /* 0xc1b80000ff097808 */ /* 0x000fe20003000000 */
[C---:B------:R-:W-:Y:S01]  /*3bd0*/  FMUL R3, R20.reuse, 8388608 ;  /* 0x4b00000014037820 */ /* 0x040fe20000400000 */
[----:B------:R-:W-:Y:S01]  /*3be0*/  FSETP.GT.AND P6, PT, |R20|, 8.50705917302346158658e+37, PT ;  /* 0x7e8000001400780b */ /* 0x000fe20003fc4200 */
[----:B------:R-:W-:Y:S01]  /*3bf0*/  VIADD R12, R28, 0xc0cafb0d ;  /* 0xc0cafb0d1c0c7836 */ /* 0x000fe20000000000 */
[C---:B------:R-:W-:Y:S01]  /*3c00*/  FSETP.GEU.AND P3, PT, |R21|.reuse, 1.175494350822287508e-38, PT ;  /* 0x008000001500780b */ /* 0x040fe20003f6e200 */
[----:B------:R-:W1:Y:S01]  /*3c10*/  MUFU.RCP R15, R26 ;  /* 0x0000001a000f7308 */ /* 0x000e620000001000 */
[----:B------:R-:W-:Y:S01]  /*3c20*/  FSETP.GEU.AND P2, PT, |R20|, 1.175494350822287508e-38, PT ;  /* 0x008000001400780b */ /* 0x000fe20003f4e200 */
[----:B------:R-:W-:Y:S01]  /*3c30*/  VIADD R6, R24, 0xc0cafb0d ;  /* 0xc0cafb0d18067836 */ /* 0x000fe20000000000 */
[C---:B------:R-:W-:Y:S01]  /*3c40*/  FSETP.GEU.AND P4, PT, R20.reuse, 1.175494350822287508e-38, PT ;  /* 0x008000001400780b */ /* 0x040fe20003f8e000 */
[----:B------:R-:W-:Y:S01]  /*3c50*/  @P5 FMUL R21, R21, 0.25 ;  /* 0x3e80000015155820 */ /* 0x000fe20000400000 */
[----:B------:R-:W-:Y:S01]  /*3c60*/  FSEL R11, RZ, -23, P1 ;  /* 0xc1b80000ff0b7808 */ /* 0x000fe20000800000 */
[----:B------:R-:W-:Y:S01]  /*3c70*/  VIADD R8, R29, 0xc0cafb0d ;  /* 0xc0cafb0d1d087836 */ /* 0x000fe20000000000 */
[----:B------:R-:W-:Y:S01]  /*3c80*/  FSETP.GT.AND P1, PT, |R27|, 8.50705917302346158658e+37, PT ;  /* 0x7e8000001b00780b */ /* 0x000fe20003f24200 */
[----:B------:R-:W-:Y:S01]  /*3c90*/  @P5 FMUL R75, R75, 0.25 ;  /* 0x3e8000004b4b5820 */ /* 0x000fe20000400000 */
[----:B------:R-:W-:Y:S01]  /*3ca0*/  FSEL R25, R3, R20, !P4 ;  /* 0x0000001403197208 */ /* 0x000fe20006000000 */
[----:B------:R-:W-:Y:S01]  /*3cb0*/  @P6 FMUL R20, R20, 0.25 ;  /* 0x3e80000014146820 */ /* 0x000fe20000400000 */
[----:B------:R-:W-:Y:S01]  /*3cc0*/  FSEL R3, RZ, -23, P4 ;  /* 0xc1b80000ff037808 */ /* 0x000fe20002000000 */
[----:B------:R-:W-:Y:S01]  /*3cd0*/  @!P3 FMUL R21, R21, 16777216 ;  /* 0x4b8000001515b820 */ /* 0x000fe20000400000 */
[----:B------:R-:W-:Y:S01]  /*3ce0*/  FSETP.GEU.AND P4, PT, |R27|, 1.175494350822287508e-38, PT ;  /* 0x008000001b00780b */ /* 0x000fe20003f8e200 */
[----:B------:R-:W-:Y:S01]  /*3cf0*/  @!P2 FMUL R20, R20, 16777216 ;  /* 0x4b8000001414a820 */ /* 0x000fe20000400000 */
[----:B------:R-:W-:Y:S01]  /*3d00*/  LOP3.LUT R13, R12, 0xff800000, RZ, 0xc0, !PT ;  /* 0xff8000000c0d7812 */ /* 0x000fe200078ec0ff */
[----:B------:R-:W2:Y:S01]  /*3d10*/  MUFU.RCP R16, R21 ;  /* 0x0000001500107308 */ /* 0x000ea20000001000 */
[----:B------:R-:W-:Y:S01]  /*3d20*/  VIADD R4, R25, 0xc0cafb0d ;  /* 0xc0cafb0d19047836 */ /* 0x000fe20000000000 */
[----:B------:R-:W-:Y:S01]  /*3d30*/  LOP3.LUT R7, R6, 0xff800000, RZ, 0xc0, !PT ;  /* 0xff80000006077812 */ /* 0x000fe200078ec0ff */
[----:B------:R-:W-:Y:S01]  /*3d40*/  @P5 FMUL R74, R74, 0.25 ;  /* 0x3e8000004a4a5820 */ /* 0x000fe20000400000 */
[----:B------:R-:W-:Y:S01]  /*3d50*/  @P1 FMUL R27, R27, 0.25 ;  /* 0x3e8000001b1b1820 */ /* 0x000fe20000400000 */
[----:B------:R-:W-:Y:S01]  /*3d60*/  I2FP.F32.S32 R14, R13 ;  /* 0x0000000d000e7245 */ /* 0x000fe20000201400 */
[----:B------:R-:W-:Y:S01]  /*3d70*/  @P6 FMUL R73, R73, 0.25 ;  /* 0x3e80000049496820 */ /* 0x000fe20000400000 */
[----:B------:R-:W-:Y:S01]  /*3d80*/  LOP3.LUT R4, R4, 0xff800000, RZ, 0xc0, !PT ;  /* 0xff80000004047812 */ /* 0x000fe200078ec0ff */
[----:B------:R-:W3:Y:S01]  /*3d90*/  MUFU.RCP R17, R20 ;  /* 0x0000001400117308 */ /* 0x000ee20000001000 */
[----:B------:R-:W-:Y:S01]  /*3da0*/  LOP3.LUT R10, R8, 0xff800000, RZ, 0xc0, !PT ;  /* 0xff800000080a7812 */ /* 0x000fe200078ec0ff */
[----:B------:R-:W-:Y:S01]  /*3db0*/  @!P4 FMUL R27, R27, 16777216 ;  /* 0x4b8000001b1bc820 */ /* 0x000fe20000400000 */
[----:B------:R-:W-:Y:S01]  /*3dc0*/  FFMA.FTZ R14, R14, 1.1920928955078125e-07, R11 ;  /* 0x340000000e0e7823 */ /* 0x000fe2000001000b */
[----:B------:R-:W-:Y:S01]  /*3dd0*/  I2FP.F32.S32 R6, R4 ;  /* 0x0000000400067245 */ /* 0x000fe20000201400 */
[----:B------:R-:W-:Y:S01]  /*3de0*/  @P6 FMUL R72, R72, 0.25 ;  /* 0x3e80000048486820 */ /* 0x000fe20000400000 */
[----:B------:R-:W-:Y:S01]  /*3df0*/  I2FP.F32.S32 R8, R7 ;  /* 0x0000000700087245 */ /* 0x000fe20000201400 */
[----:B------:R-:W-:Y:S01]  /*3e00*/  @!P3 FMUL R75, R75, 16777216 ;  /* 0x4b8000004b4bb820 */ /* 0x000fe20000400000 */
[----:B------:R-:W4:Y:S01]  /*3e10*/  MUFU.RCP R11, R27 ;  /* 0x0000001b000b7308 */ /* 0x000f220000001000 */
[----:B------:R-:W-:Y:S01]  /*3e20*/  I2FP.F32.S32 R12, R10 ;  /* 0x0000000a000c7245 */ /* 0x000fe20000201400 */
[----:B------:R-:W-:Y:S01]  /*3e30*/  @!P3 FMUL R74, R74, 16777216 ;  /* 0x4b8000004a4ab820 */ /* 0x000fe20000400000 */
[----:B------:R-:W-:Y:S01]  /*3e40*/  @!P2 FMUL R73, R73, 16777216 ;  /* 0x4b8000004949a820 */ /* 0x000fe20000400000 */
[----:B------:R-:W-:Y:S01]  /*3e50*/  FFMA.FTZ R3, R6, 1.1920928955078125e-07, R3 ;  /* 0x3400000006037823 */ /* 0x000fe20000010003 */
[----:B------:R-:W-:Y:S01]  /*3e60*/  FFMA.FTZ R8, R8, 1.1920928955078125e-07, R5 ;  /* 0x3400000008087823 */ /* 0x000fe20000010005 */
[----:B------:R-:W-:Y:S01]  /*3e70*/  @!P2 FMUL R72, R72, 16777216 ;  /* 0x4b8000004848a820 */ /* 0x000fe20000400000 */
[----:B------:R-:W-:Y:S01]  /*3e80*/  FFMA.FTZ R9, R12, 1.1920928955078125e-07, R9 ;  /* 0x340000000c097823 */ /* 0x000fe20000010009 */
[C---:B-1----:R-:W-:Y:S01]  /*3e90*/  FMUL R5, R15.reuse, R79 ;  /* 0x0000004f0f057220 */ /* 0x042fe20000400000 */
[----:B------:R-:W-:Y:S01]  /*3ea0*/  FMUL R6, R15, R78 ;  /* 0x0000004e0f067220 */ /* 0x000fe20000400000 */
[C---:B--2---:R-:W-:Y:S01]  /*3eb0*/  FMUL R12, R16.reuse, R75 ;  /* 0x0000004b100c7220 */ /* 0x044fe20000400000 */
[----:B------:R-:W-:Y:S01]  /*3ec0*/  FMUL R15, R16, R74 ;  /* 0x0000004a100f7220 */ /* 0x000fe20000400000 */
[----:B---3--:R-:W-:Y:S01]  /*3ed0*/  FMUL R16, R17, R73 ;  /* 0x0000004911107220 */ /* 0x008fe20000400000 */
[----:B------:R-:W-:Y:S01]  /*3ee0*/  @P1 FMUL R77, R77, 0.25 ;  /* 0x3e8000004d4d1820 */ /* 0x000fe20000400000 */
[----:B------:R-:W-:Y:S01]  /*3ef0*/  FMUL R17, R17, R72 ;  /* 0x0000004811117220 */ /* 0x000fe20000400000 */
[----:B------:R-:W-:Y:S01]  /*3f00*/  LOP3.LUT R35, R0, 0x1c, RZ, 0xc0, !PT ;  /* 0x0000001c00237812 */ /* 0x000fe200078ec0ff */
[----:B------:R-:W-:Y:S01]  /*3f10*/  @P1 FMUL R76, R76, 0.25 ;  /* 0x3e8000004c4c1820 */ /* 0x000fe20000400000 */
[----:B------:R-:W-:Y:S01]  /*3f20*/  @!P4 FMUL R77, R77, 16777216 ;  /* 0x4b8000004d4dc820 */ /* 0x000fe20000400000 */
[----:B------:R-:W-:Y:S01]  /*3f30*/  F2FP.F16.F32.PACK_AB R15, R12, R15 ;  /* 0x0000000f0c0f723e */ /* 0x000fe200000000ff */
[----:B------:R-:W-:-:S02]  /*3f40*/  IMAD.IADD R10, R29, 0x1, -R10 ;  /* 0x000000011d0a7824 */ /* 0x000fc400078e0a0a */
[----:B------:R-:W-:Y:S01]  /*3f50*/  @!P4 FMUL R76, R76, 16777216 ;  /* 0x4b8000004c4cc820 */ /* 0x000fe20000400000 */
[----:B------:R-:W-:Y:S01]  /*3f60*/  IMAD.IADD R18, R35, 0x1, R18 ;  /* 0x0000000123127824 */ /* 0x000fe200078e0212 */
[----:B------:R-:W-:Y:S01]  /*3f70*/  F2FP.F16.F32.PACK_AB R16, R16, R17 ;  /* 0x000000111010723e */ /* 0x000fe200000000ff */
[C---:B----4-:R-:W-:Y:S01]  /*3f80*/  FMUL R12, R11.reuse, R77 ;  /* 0x0000004d0b0c7220 */ /* 0x050fe20000400000 */
[----:B------:R-:W-:Y:S01]  /*3f90*/  FMUL R11, R11, R76 ;  /* 0x0000004c0b0b7220 */ /* 0x000fe20000400000 */
[----:B------:R-:W-:Y:S01]  /*3fa0*/  F2FP.F16.F32.PACK_AB R5, R5, R6 ;  /* 0x000000060505723e */ /* 0x000fe200000000ff */
[----:B------:R-:W-:Y:S01]  /*3fb0*/  IMAD.IADD R4, R25, 0x1, -R4 ;  /* 0x0000000119047824 */ /* 0x000fe200078e0a04 */
[----:B------:R-:W-:Y:S01]  /*3fc0*/  PRMT R20, R16, 0x7632, R20 ;  /* 0x0000763210147816 */ /* 0x000fe20000000014 */
[----:B------:R1:W-:Y:S01]  /*3fd0*/  STS.U16 [R18+UR8], R16 ;  /* 0x0000001012007988 */ /* 0x0003e20008000408 */
[----:B------:R-:W-:Y:S01]  /*3fe0*/  LOP3.LUT R17, R18, 0x20, RZ, 0x3c, !PT ;  /* 0x0000002012117812 */ /* 0x000fe200078e3cff */
[----:B------:R-:W-:Y:S01]  /*3ff0*/  FADD R10, R10, -1 ;  /* 0xbf8000000a0a7421 */ /* 0x000fe20000000000 */
[----:B------:R-:W-:Y:S01]  /*4000*/  F2FP.F16.F32.PACK_AB R11, R12, R11 ;  /* 0x0000000b0c0b723e */ /* 0x000fe200000000ff */
[----:B------:R-:W-:Y:S01]  /*4010*/  STS.U16 [R18+UR8+0x80], R20 ;  /* 0x0000801412007988 */ /* 0x000fe20008000408 */
[----:B------:R-:W-:Y:S01]  /*4020*/  PRMT R21, R15, 0x7632, R21 ;  /* 0x000076320f157816 */ /* 0x000fe20000000015 */
[----:B------:R-:W-:Y:S01]  /*4030*/  FADD R4, R4, -1 ;  /* 0xbf80000004047421 */ /* 0x000fe20000000000 */
[----:B------:R-:W-:Y:S01]  /*4040*/  LOP3.LUT R6, R18, 0x40, RZ, 0x3c, !PT ;  /* 0x0000004012067812 */ /* 0x000fe200078e3cff */
[----:B------:R2:W-:Y:S01]  /*4050*/  STS.U16 [R17+UR8+0x400], R15 ;  /* 0x0004000f11007988 */ /* 0x0005e20008000408 */
[----:B------:R-:W-:Y:S01]  /*4060*/  PRMT R22, R11, 0x7632, R22 ;  /* 0x000076320b167816 */ /* 0x000fe20000000016 */
[----:B------:R-:W-:Y:S01]  /*4070*/  IMAD.IADD R7, R24, 0x1, -R7 ;  /* 0x0000000118077824 */ /* 0x000fe200078e0a07 */
[----:B------:R-:W-:Y:S01]  /*4080*/  LOP3.LUT R12, R18, 0x60, RZ, 0x3c, !PT ;  /* 0x00000060120c7812 */ /* 0x000fe200078e3cff */
[----:B------:R-:W-:Y:S01]  /*4090*/  STS.U16 [R17+UR8+0x480], R21 ;  /* 0x0004801511007988 */ /* 0x000fe20008000408 */
[----:B-1----:R-:W-:Y:S01]  /*40a0*/  PRMT R16, R5, 0x7632, R16 ;  /* 0x0000763205107816 */ /* 0x002fe20000000010 */
[----:B------:R-:W-:Y:S01]  /*40b0*/  FADD R7, R7, -1 ;  /* 0xbf80000007077421 */ /* 0x000fe20000000000 */
[----:B------:R-:W-:Y:S01]  /*40c0*/  IMAD.IADD R13, R28, 0x1, -R13 ;  /* 0x000000011c0d7824 */ /* 0x000fe200078e0a0d */
[----:B------:R1:W-:Y:S01]  /*40d0*/  STS.U16 [R6+UR8+0x800], R11 ;  /* 0x0008000b06007988 */ /* 0x0003e20008000408 */
[----:B------:R-:W-:-:S02]  /*40e0*/  ISETP.GE.U32.AND P4, PT, R25, 0x7f800000, PT ;  /* 0x7f8000001900780c */ /* 0x000fc40003f86070 */
[----:B--2---:R-:W-:Y:S01]  /*40f0*/  MOV R15, 0x3dc6b27f ;  /* 0x3dc6b27f000f7802 */ /* 0x004fe20000000f00 */
[----:B------:R-:W-:Y:S01]  /*4100*/  STS.U16 [R6+UR8+0x880], R22 ;  /* 0x0008801606007988 */ /* 0x000fe20008000408 */
[----:B------:R-:W-:Y:S01]  /*4110*/  FADD R13, R13, -1 ;  /* 0xbf8000000d0d7421 */ /* 0x000fe20000000000 */
[----:B------:R-:W-:Y:S02]  /*4120*/  ISETP.GE.U32.AND P5, PT, R24, 0x7f800000, PT ;  /* 0x7f8000001800780c */ /* 0x000fe40003fa6070 */
[----:B------:R2:W-:Y:S01]  /*4130*/  STS.U16 [R12+UR8+0xc00], R5 ;  /* 0x000c00050c007988 */ /* 0x0005e20008000408 */
[----:B------:R-:W-:Y:S01]  /*4140*/  ISETP.GE.U32.AND P1, PT, R29, 0x7f800000, PT ;  /* 0x7f8000001d00780c */ /* 0x000fe20003f26070 */
[----:B-1----:R-:W-:Y:S01]  /*4150*/  FFMA.FTZ R11, R10, R15, -0.16845393180847167969 ;  /* 0xbe2c7f300a0b7423 */ /* 0x002fe2000001000f */
[----:B------:R-:W-:Y:S01]  /*4160*/  ISETP.GE.U32.AND P3, PT, R28, 0x7f800000, PT ;  /* 0x7f8000001c00780c */ /* 0x000fe20003f66070 */
[----:B------:R1:W-:Y:S01]  /*4170*/  STS.U16 [R12+UR8+0xc80], R16 ;  /* 0x000c80100c007988 */ /* 0x0003e20008000408 */
[----:B------:R-:W-:Y:S01]  /*4180*/  BAR.SYNC.DEFER_BLOCKING 0x0 ;  /* 0x0000000000007b1d */ /* 0x000fe20000010000 */
[----:B------:R-:W-:Y:S01]  /*4190*/  FFMA.FTZ R11, R10, R11, 0.1716887056827545166 ;  /* 0x3e2fcf2a0a0b7423 */ /* 0x000fe2000001000b */
[-C--:B--2---:R-:W-:Y:S01]  /*41a0*/  FFMA.FTZ R5, R4, R15.reuse, -0.16845393180847167969 ;  /* 0xbe2c7f3004057423 */ /* 0x084fe2000001000f */
[----:B------:R-:W-:Y:S01]  /*41b0*/  FFMA.FTZ R6, R7, R15, -0.16845393180847167969 ;  /* 0xbe2c7f3007067423 */ /* 0x000fe2000001000f */
[----:B------:R-:W-:Y:S01]  /*41c0*/  FSETP.NEU.AND P2, PT, R25, RZ, PT ;  /* 0x000000ff1900720b */ /* 0x000fe20003f4d000 */
[----:B------:R-:W-:Y:S01]  /*41d0*/  FFMA.FTZ R11, R10, R11, -0.17900948226451873779 ;  /* 0xbe374e430a0b7423 */ /* 0x000fe2000001000b */
[----:B------:R-:W-:Y:S01]  /*41e0*/  FFMA.FTZ R5, R4, R5, 0.1716887056827545166 ;  /* 0x3e2fcf2a04057423 */ /* 0x000fe20000010005 */
[----:B------:R-:W-:Y:S01]  /*41f0*/  FFMA.FTZ R6, R7, R6, 0.1716887056827545166 ;  /* 0x3e2fcf2a07067423 */ /* 0x000fe20000010006 */
[----:B-1----:R-:W-:Y:S01]  /*4200*/  FFMA.FTZ R12, R13, R15, -0.16845393180847167969 ;  /* 0xbe2c7f300d0c7423 */ /* 0x002fe2000001000f */
[----:B------:R-:W-:Y:S01]  /*4210*/  FFMA.FTZ R11, R10, R11, 0.20512372255325317383 ;  /* 0x3e520bf40a0b7423 */ /* 0x000fe2000001000b */
[----:B------:R-:W-:Y:S01]  /*4220*/  FFMA.FTZ R5, R4, R5, -0.17900948226451873779 ;  /* 0xbe374e4304057423 */ /* 0x000fe20000010005 */
[----:B------:R-:W-:Y:S01]  /*4230*/  FFMA.FTZ R6, R7, R6, -0.17900948226451873779 ;  /* 0xbe374e4307067423 */ /* 0x000fe20000010006 */
[----:B------:R-:W-:Y:S01]  /*4240*/  FFMA.FTZ R12, R13, R12, 0.1716887056827545166 ;  /* 0x3e2fcf2a0d0c7423 */ /* 0x000fe2000001000c */
[----:B------:R-:W-:Y:S01]  /*4250*/  FFMA.FTZ R11, R10, R11, -0.24046532809734344482 ;  /* 0xbe763c8b0a0b7423 */ /* 0x000fe2000001000b */
[----:B------:R-:W-:Y:S01]  /*4260*/  FFMA.FTZ R5, R4, R5, 0.20512372255325317383 ;  /* 0x3e520bf404057423 */ /* 0x000fe20000010005 */
[----:B------:R-:W-:Y:S01]  /*4270*/  FFMA.FTZ R6, R7, R6, 0.20512372255325317383 ;  /* 0x3e520bf407067423 */ /* 0x000fe20000010006 */
[----:B------:R-:W-:Y:S01]  /*4280*/  FFMA.FTZ R12, R13, R12, -0.17900948226451873779 ;  /* 0xbe374e430d0c7423 */ /* 0x000fe2000001000c */
[----:B------:R-:W-:Y:S01]  /*4290*/  FFMA.FTZ R11, R10, R11, 0.28857114911079406738 ;  /* 0x3e93bf990a0b7423 */ /* 0x000fe2000001000b */
[----:B------:R-:W-:Y:S01]  /*42a0*/  FFMA.FTZ R5, R4, R5, -0.24046532809734344482 ;  /* 0xbe763c8b04057423 */ /* 0x000fe20000010005 */
[----:B------:R-:W-:Y:S01]  /*42b0*/  FFMA.FTZ R6, R7, R6, -0.24046532809734344482 ;  /* 0xbe763c8b07067423 */ /* 0x000fe20000010006 */
[----:B------:R-:W-:Y:S01]  /*42c0*/  FFMA.FTZ R12, R13, R12, 0.20512372255325317383 ;  /* 0x3e520bf40d0c7423 */ /* 0x000fe2000001000c */
[----:B------:R-:W-:Y:S01]  /*42d0*/  FFMA.FTZ R11, R10, R11, -0.36067417263984680176 ;  /* 0xbeb8aa490a0b7423 */ /* 0x000fe2000001000b */
[----:B------:R-:W-:Y:S01]  /*42e0*/  FFMA.FTZ R5, R4, R5, 0.28857114911079406738 ;  /* 0x3e93bf9904057423 */ /* 0x000fe20000010005 */
[----:B------:R-:W-:Y:S01]  /*42f0*/  FFMA.FTZ R6, R7, R6, 0.28857114911079406738 ;  /* 0x3e93bf9907067423 */ /* 0x000fe20000010006 */
[----:B------:R-:W-:Y:S01]  /*4300*/  FFMA.FTZ R12, R13, R12, -0.24046532809734344482 ;  /* 0xbe763c8b0d0c7423 */ /* 0x000fe2000001000c */
[----:B------:R-:W-:Y:S01]  /*4310*/  FFMA.FTZ R11, R10, R11, 0.48089820146560668945 ;  /* 0x3ef6384a0a0b7423 */ /* 0x000fe2000001000b */
[----:B------:R-:W-:Y:S01]  /*4320*/  FFMA.FTZ R5, R4, R5, -0.36067417263984680176 ;  /* 0xbeb8aa4904057423 */ /* 0x000fe20000010005 */
[----:B------:R-:W-:Y:S01]  /*4330*/  FFMA.FTZ R6, R7, R6, -0.36067417263984680176 ;  /* 0xbeb8aa4907067423 */ /* 0x000fe20000010006 */
[----:B------:R-:W-:Y:S01]  /*4340*/  FFMA.FTZ R12, R13, R12, 0.28857114911079406738 ;  /* 0x3e93bf990d0c7423 */ /* 0x000fe2000001000c */
[----:B------:R-:W-:Y:S01]  /*4350*/  FFMA.FTZ R11, R10, R11, -0.72134751081466674805 ;  /* 0xbf38aa3b0a0b7423 */ /* 0x000fe2000001000b */
[----:B------:R-:W-:Y:S01]  /*4360*/  FFMA.FTZ R5, R4, R5, 0.48089820146560668945 ;  /* 0x3ef6384a04057423 */ /* 0x000fe20000010005 */
[C---:B------:R-:W-:Y:S01]  /*4370*/  FFMA.FTZ R6, R7.reuse, R6, 0.48089820146560668945 ;  /* 0x3ef6384a07067423 */ /* 0x040fe20000010006 */
[----:B------:R-:W1:Y:S01]  /*4380*/  LDC R16, c[0x0][0x278] ;  /* 0x00009e00ff107b82 */ /* 0x000e620000000800 */
[----:B------:R-:W-:Y:S01]  /*4390*/  FMUL R11, R10, R11 ;  /* 0x0000000b0a0b7220 */ /* 0x000fe20000400000 */
[----:B------:R-:W-:Y:S01]  /*43a0*/  FFMA.FTZ R5, R4, R5, -0.72134751081466674805 ;  /* 0xbf38aa3b04057423 */ /* 0x000fe20000010005 */
[----:B------:R-:W-:Y:S01]  /*43b0*/  FFMA.FTZ R6, R7, R6, -0.72134751081466674805 ;  /* 0xbf38aa3b07067423 */ /* 0x000fe20000010006 */
[----:B------:R-:W-:Y:S01]  /*43c0*/  FFMA.FTZ R12, R13, R12, -0.36067417263984680176 ;  /* 0xbeb8aa490d0c7423 */ /* 0x000fe2000001000c */
[----:B------:R-:W-:Y:S01]  /*43d0*/  FMUL R11, R10, R11 ;  /* 0x0000000b0a0b7220 */ /* 0x000fe20000400000 */
[----:B------:R-:W-:Y:S01]  /*43e0*/  FMUL R5, R4, R5 ;  /* 0x0000000504057220 */ /* 0x000fe20000400000 */
[----:B------:R-:W-:Y:S01]  /*43f0*/  FMUL R6, R7, R6 ;  /* 0x0000000607067220 */ /* 0x000fe20000400000 */
[----:B------:R-:W-:Y:S01]  /*4400*/  FFMA.FTZ R12, R13, R12, 0.48089820146560668945 ;  /* 0x3ef6384a0d0c7423 */ /* 0x000fe2000001000c */
[----:B------:R-:W-:Y:S01]  /*4410*/  FFMA.FTZ R10, R10, 1.4426950216293334961, R11 ;  /* 0x3fb8aa3b0a0a7823 */ /* 0x000fe2000001000b */
[C---:B------:R-:W-:Y:S01]  /*4420*/  FMUL R5, R4.reuse, R5 ;  /* 0x0000000504057220 */ /* 0x040fe20000400000 */
[----:B------:R-:W-:Y:S01]  /*4430*/  FMUL R6, R7, R6 ;  /* 0x0000000607067220 */ /* 0x000fe20000400000 */
[----:B------:R-:W-:Y:S01]  /*4440*/  FFMA.FTZ R12, R13, R12, -0.72134751081466674805 ;  /* 0xbf38aa3b0d0c7423 */ /* 0x000fe2000001000c */
[----:B------:R-:W-:Y:S01]  /*4450*/  FADD R21, R9, R10 ;  /* 0x0000000a09157221 */ /* 0x000fe20000000000 */
[----:B------:R-:W-:Y:S01]  /*4460*/  FFMA.FTZ R4, R4, 1.4426950216293334961, R5 ;  /* 0x3fb8aa3b04047823 */ /* 0x000fe20000010005 */
[----:B------:R-:W2:Y:S01]  /*4470*/  LDC.64 R10, c[0x0][0x228] ;  /* 0x00008a00ff0a7b82 */ /* 0x000ea20000000a00 */
[----:B------:R-:W-:Y:S01]  /*4480*/  FFMA.FTZ R7, R7, 1.4426950216293334961, R6 ;  /* 0x3fb8aa3b07077823 */ /* 0x000fe20000010006 */
[----:B------:R-:W-:-:S02]  /*4490*/  @P5 IMAD.MOV.U32 R5, RZ, RZ, 0x7f800000 ;  /* 0x7f800000ff055424 */ /* 0x000fc400078e00ff */
[----:B------:R-:W-:Y:S01]  /*44a0*/  FADD R3, R3, R4 ;  /* 0x0000000403037221 */ /* 0x000fe20000000000 */
[----:B------:R-:W-:Y:S02]  /*44b0*/  @P4 IMAD.MOV.U32 R4, RZ, RZ, 0x7f800000 ;  /* 0x7f800000ff044424 */ /* 0x000fe400078e00ff */
[----:B------:R-:W-:Y:S01]  /*44c0*/  FMUL R12, R13, R12 ;  /* 0x0000000c0d0c7220 */ /* 0x000fe20000400000 */
[----:B------:R-:W-:Y:S01]  /*44d0*/  FADD R20, R8, R7 ;  /* 0x0000000708147221 */ /* 0x000fe20000000000 */
[----:B------:R-:W-:Y:S01]  /*44e0*/  SHF.R.U32.HI R7, RZ, 0x5, R0 ;  /* 0x00000005ff077819 */ /* 0x000fe20000011600 */
[----:B------:R-:W-:Y:S01]  /*44f0*/  @P4 FFMA.FTZ R3, R25, R4, +INF ;  /* 0x7f80000019034423 */ /* 0x000fe20000010004 */
[----:B------:R-:W-:Y:S01]  /*4500*/  @P1 MOV R4, 0x7f800000 ;  /* 0x7f80000000041802 */ /* 0x000fe20000000f00 */
[----:B------:R-:W3:Y:S01]  /*4510*/  LDS R25, [R19+UR8] ;  /* 0x0000000813197984 */ /* 0x000ee20008000800 */
[----:B------:R-:W-:Y:S01]  /*4520*/  @P5 FFMA.FTZ R20, R24, R5, +INF ;  /* 0x7f80000018145423 */ /* 0x000fe20000010005 */
[----:B------:R-:W-:Y:S01]  /*4530*/  FMUL R12, R13, R12 ;  /* 0x0000000c0d0c7220 */ /* 0x000fe20000400000 */
[C---:B------:R-:W-:Y:S01]  /*4540*/  FSETP.NEU.AND P5, PT, R29.reuse, RZ, PT ;  /* 0x000000ff1d00720b */ /* 0x040fe20003fad000 */
[----:B------:R-:W4:Y:S01]  /*4550*/  LDS R27, [R19+UR8+0x100] ;  /* 0x00010008131b7984 */ /* 0x000f220008000800 */
[----:B------:R-:W-:Y:S01]  /*4560*/  @P1 FFMA.FTZ R21, R29, R4, +INF ;  /* 0x7f8000001d151423 */ /* 0x000fe20000010004 */
[----:B------:R-:W-:Y:S01]  /*4570*/  SGXT.U32 R7, R7, 0x3 ;  /* 0x000000030707781a */ /* 0x000fe20000000000 */
[----:B------:R-:W-:Y:S01]  /*4580*/  IMAD R4, R2, UR7, RZ ;  /* 0x0000000702047c24 */ /* 0x000fe2000f8e02ff */
[----:B------:R-:W5:Y:S01]  /*4590*/  LDS R29, [R19+UR8+0x200] ;  /* 0x00020008131d7984 */ /* 0x000f620008000800 */
[----:B------:R-:W-:Y:S01]  /*45a0*/  FFMA.FTZ R13, R13, 1.4426950216293334961, R12 ;  /* 0x3fb8aa3b0d0d7823 */ /* 0x000fe2000001000c */
[----:B------:R-:W-:Y:S01]  /*45b0*/  @P3 IMAD.MOV.U32 R9, RZ, RZ, 0x7f800000 ;  /* 0x7f800000ff093424 */ /* 0x000fe200078e00ff */
[----:B------:R-:W-:Y:S01]  /*45c0*/  UIMAD.WIDE UR6, UR6, 0x2, URZ ;  /* 0x00000002060678a5 */ /* 0x000fe2000f8e023f */
[----:B------:R0:W5:Y:S01]  /*45d0*/  LDS R31, [R19+UR8+0x300] ;  /* 0x00030008131f7984 */ /* 0x0001620008000800 */
[----:B-1----:R-:W-:-:S02]  /*45e0*/  IMAD R7, R7, R16, RZ ;  /* 0x0000001007077224 */ /* 0x002fc400078e02ff */
[----:B------:R-:W-:Y:S01]  /*45f0*/  FADD R22, R14, R13 ;  /* 0x0000000d0e167221 */ /* 0x000fe20000000000 */
[----:B------:R-:W-:Y:S02]  /*4600*/  IMAD.SHL.U32 R5, R4, 0x2, RZ ;  /* 0x0000000204057824 */ /* 0x000fe400078e00ff */
[----:B------:R-:W-:Y:S01]  /*4610*/  @P3 FFMA.FTZ R22, R28, R9, +INF ;  /* 0x7f8000001c163423 */ /* 0x000fe20000010009 */
[----:B------:R-:W-:Y:S01]  /*4620*/  IMAD R9, R16, 0x8, R7 ;  /* 0x0000000810097824 */ /* 0x000fe200078e0207 */
[----:B------:R-:W-:Y:S01]  /*4630*/  FSETP.NEU.AND P4, PT, R24, RZ, PT ;  /* 0x000000ff1800720b */ /* 0x000fe20003f8d000 */
[----:B------:R-:W-:Y:S01]  /*4640*/  IMAD.HI R4, R4, 0x2, RZ ;  /* 0x0000000204047827 */ /* 0x000fe200078e02ff */
[----:B--2---:R-:W-:Y:S01]  /*4650*/  IADD3 R18, P1, P3, R5, UR5, R10 ;  /* 0x0000000505127c10 */ /* 0x004fe2000fb3e00a */
[----:B------:R-:W-:Y:S02]  /*4660*/  ULDC UR6, c[0x0][0x27c] ;  /* 0x00009f0000067ab9 */ /* 0x000fe40000000800 */
[----:B------:R-:W-:Y:S01]  /*4670*/  IMAD.SHL.U32 R5, R0, 0x10, RZ ;  /* 0x0000001000057824 */ /* 0x000fe200078e00ff */
[----:B------:R-:W-:Y:S01]  /*4680*/  IADD3.X R26, R4, UR7, R11, P1, P3 ;  /* 0x00000007041a7c10 */ /* 0x000fe20008fe640b */
[C---:B------:R-:W-:Y:S01]  /*4690*/  IMAD R0, R16.reuse, 0x8, R9 ;  /* 0x0000000810007824 */ /* 0x040fe200078e0209 */
[-C--:B------:R-:W-:Y:S01]  /*46a0*/  LEA R4, P1, R7, R18.reuse, 0x1 ;  /* 0x0000001207047211 */ /* 0x080fe200078208ff */
[----:B------:R-:W-:Y:S01]  /*46b0*/  UIMAD UR6, UR9, UR6, URZ ;  /* 0x00000006090672a4 */ /* 0x000fe2000f8e023f */
[----:B------:R-:W-:Y:S01]  /*46c0*/  LOP3.LUT R5, R5, 0x70, RZ, 0xc0, !PT ;  /* 0x0000007005057812 */ /* 0x000fe200078ec0ff */
[----:B------:R-:W-:Y:S01]  /*46d0*/  IMAD R11, R16, 0x8, R0 ;  /* 0x00000008100b7824 */ /* 0x000fe200078e0200 */
[-C--:B------:R-:W-:Y:S01]  /*46e0*/  LEA R6, P3, R9, R18.reuse, 0x1 ;  /* 0x0000001209067211 */ /* 0x080fe200078608ff */
[----:B------:R-:W-:Y:S01]  /*46f0*/  USHF.L.U32 UR5, UR6, 0x2, URZ ;  /* 0x0000000206057899 */ /* 0x000fe2000800063f */
[----:B------:R-:W-:Y:S01]  /*4700*/  LEA R8, P6, R0, R18, 0x1 ;  /* 0x0000001200087211 */ /* 0x000fe200078c08ff */
[C---:B------:R-:W-:Y:S01]  /*4710*/  IMAD R13, R16.reuse, 0x8, R11 ;  /* 0x00000008100d7824 */ /* 0x040fe200078e020b */
[----:B------:R-:W-:Y:S01]  /*4720*/  IADD3 R24, R5, UR8, RZ ;  /* 0x0000000805187c10 */ /* 0x000fe2000fffe0ff */
[----:B------:R-:W-:Y:S01]  /*4730*/  UIMAD.WIDE UR6, UR6, 0x4, URZ ;  /* 0x00000004060678a5 */ /* 0x000fe2000f8e023f */
[-C--:B------:R-:W-:Y:S01]  /*4740*/  LEA.HI.X.SX32 R5, R7, R26.reuse, 0x1, P1 ;  /* 0x0000001a07057211 */ /* 0x080fe200008f0eff */
[----:B------:R-:W-:Y:S01]  /*4750*/  IMAD R15, R16, 0x8, R13 ;  /* 0x00000008100f7824 */ /* 0x000fe200078e020d */
[----:B------:R-:W-:-:S02]  /*4760*/  LEA.HI.X.SX32 R7, R9, R26, 0x1, P3 ;  /* 0x0000001a09077211 */ /* 0x000fc400018f0eff */
[----:B------:R-:W-:Y:S01]  /*4770*/  LEA.HI.X.SX32 R9, R0, R26, 0x1, P6 ;  /* 0x0000001a00097211 */ /* 0x000fe200030f0eff */
[C---:B------:R-:W-:Y:S01]  /*4780*/  IMAD R0, R16.reuse, 0x8, R15 ;  /* 0x0000000810007824 */ /* 0x040fe200078e020f */
[-C--:B------:R-:W-:Y:S01]  /*4790*/  LEA R12, P3, R13, R18.reuse, 0x1 ;  /* 0x000000120d0c7211 */ /* 0x080fe200078608ff */
[----:B---3--:R1:W-:Y:S01]  /*47a0*/  STG.E.U16 desc[UR10][R4.64], R25 ;  /* 0x0000001904007986 */ /* 0x0083e2000c10150a */
[----:B------:R-:W-:Y:S01]  /*47b0*/  LEA R14, P6, R15, R18, 0x1 ;  /* 0x000000120f0e7211 */ /* 0x000fe200078c08ff */
[----:B0-----:R-:W-:Y:S01]  /*47c0*/  IMAD R19, R16, 0x8, R0 ;  /* 0x0000000810137824 */ /* 0x001fe200078e0200 */
[----:B------:R-:W-:Y:S02]  /*47d0*/  LEA.HI R24, R23, R24, RZ, 0x1f ;  /* 0x0000001817187211 */ /* 0x000fe400078ff8ff */
[----:B------:R-:W-:Y:S02]  /*47e0*/  LEA R10, P1, R11, R18, 0x1 ;  /* 0x000000120b0a7211 */ /* 0x000fe400078208ff */
[----:B------:R-:W-:-:S02]  /*47f0*/  PRMT R23, R25, 0x7632, R23 ;  /* 0x0000763219177816 */ /* 0x000fc40000000017 */
[-C--:B------:R-:W-:Y:S02]  /*4800*/  LEA.HI.X.SX32 R13, R13, R26.reuse, 0x1, P3 ;  /* 0x0000001a0d0d7211 */ /* 0x080fe400018f0eff */
[----:B------:R-:W-:Y:S01]  /*4810*/  LEA.HI.X.SX32 R15, R15, R26, 0x1, P6 ;  /* 0x0000001a0f0f7211 */ /* 0x000fe200030f0eff */
[----:B------:R5:W-:Y:S01]  /*4820*/  STG.E.U16 desc[UR10][R6.64], R23 ;  /* 0x0000001706007986 */ /* 0x000be2000c10150a */
[----:B------:R-:W-:Y:S02]  /*4830*/  LEA R16, P3, R0, R18, 0x1 ;  /* 0x0000001200107211 */ /* 0x000fe400078608ff */
[----:B------:R-:W-:Y:S01]  /*4840*/  LEA.HI.X.SX32 R11, R11, R26, 0x1, P1 ;  /* 0x0000001a0b0b7211 */ /* 0x000fe200008f0eff */
[----:B----4-:R0:W-:Y:S01]  /*4850*/  STG.E.U16 desc[UR10][R8.64], R27 ;  /* 0x0000001b08007986 */ /* 0x0101e2000c10150a */
[----:B------:R-:W-:Y:S02]  /*4860*/  LEA R18, P6, R19, R18, 0x1 ;  /* 0x0000001213127211 */ /* 0x000fe400078c08ff */
[----:B-1----:R-:W-:-:S02]  /*4870*/  PRMT R5, R27, 0x7632, R5 ;  /* 0x000076321b057816 */ /* 0x002fc40000000005 */
[-C--:B------:R-:W-:Y:S02]  /*4880*/  LEA.HI.X.SX32 R17, R0, R26.reuse, 0x1, P3 ;  /* 0x0000001a00117211 */ /* 0x080fe400018f0eff */
[----:B------:R-:W-:Y:S01]  /*4890*/  LEA.HI.X.SX32 R19, R19, R26, 0x1, P6 ;  /* 0x0000001a13137211 */ /* 0x000fe200030f0eff */
[----:B------:R1:W-:Y:S01]  /*48a0*/  STG.E.U16 desc[UR10][R10.64], R5 ;  /* 0x000000050a007986 */ /* 0x0003e2000c10150a */
[----:B-----5:R-:W-:Y:S02]  /*48b0*/  PRMT R7, R29, 0x7632, R7 ;  /* 0x000076321d077816 */ /* 0x020fe40000000007 */
[----:B------:R-:W-:Y:S01]  /*48c0*/  FSEL R0, R3, -INF , P2 ;  /* 0xff80000003007808 */ /* 0x000fe20001000000 */
[----:B------:R2:W-:Y:S01]  /*48d0*/  STG.E.U16 desc[UR10][R12.64], R29 ;  /* 0x0000001d0c007986 */ /* 0x0005e2000c10150a */
[----:B0-----:R-:W-:Y:S02]  /*48e0*/  PRMT R9, R31, 0x7632, R9 ;  /* 0x000076321f097816 */ /* 0x001fe40000000009 */
[----:B------:R-:W-:Y:S01]  /*48f0*/  FSETP.NEU.AND P1, PT, R28, RZ, PT ;  /* 0x000000ff1c00720b */ /* 0x000fe20003f2d000 */
[----:B------:R2:W-:Y:S01]  /*4900*/  STG.E.U16 desc[UR10][R14.64], R7 ;  /* 0x000000070e007986 */ /* 0x0005e2000c10150a */
[----:B------:R-:W-:Y:S01]  /*4910*/  FSEL R3, R20, -INF , P4 ;  /* 0xff80000014037808 */ /* 0x000fe20002000000 */
[----:B------:R-:W-:Y:S01]  /*4920*/  FFMA R20, R0, 0.69314718246459960938, R83 ;  /* 0x3f31721800147823 */ /* 0x000fe20000000053 */
[----:B------:R-:W-:Y:S01]  /*4930*/  FSEL R0, R21, -INF , P5 ;  /* 0xff80000015007808 */ /* 0x000fe20002800000 */
[----:B------:R2:W-:Y:S01]  /*4940*/  STG.E.U16 desc[UR10][R16.64], R31 ;  /* 0x0000001f10007986 */ /* 0x0005e2000c10150a */
[----:B-1----:R-:W-:Y:S01]  /*4950*/  FSEL R5, R22, -INF , P1 ;  /* 0xff80000016057808 */ /* 0x002fe20000800000 */
[----:B------:R-:W-:Y:S01]  /*4960*/  FFMA R21, R3, 0.69314718246459960938, R82 ;  /* 0x3f31721803157823 */ /* 0x000fe20000000052 */
[----:B------:R-:W-:Y:S01]  /*4970*/  LEA R4, R35, UR8, 0x2 ;  /* 0x0000000823047c11 */ /* 0x000fe2000f8e10ff */
[----:B------:R2:W-:Y:S01]  /*4980*/  STG.E.U16 desc[UR10][R18.64], R9 ;  /* 0x0000000912007986 */ /* 0x0005e2000c10150a */
[----:B------:R-:W-:Y:S01]  /*4990*/  FFMA R22, R0, 0.69314718246459960938, R81 ;  /* 0x3f31721800167823 */ /* 0x000fe20000000051 */
[----:B------:R-:W-:Y:S01]  /*49a0*/  FFMA R23, R5, 0.69314718246459960938, R80 ;  /* 0x3f31721805177823 */ /* 0x000fe20000000050 */
[C---:B------:R-:W-:Y:S01]  /*49b0*/  IMAD.SHL.U32 R3, R2.reuse, 0x4, RZ ;  /* 0x0000000402037824 */ /* 0x040fe200078e00ff */
[----:B------:R-:W-:Y:S01]  /*49c0*/  BAR.SYNC.DEFER_BLOCKING 0x0 ;  /* 0x0000000000007b1d */ /* 0x000fe20000010000 */
[----:B------:R-:W-:-:S03]  /*49d0*/  IMAD.HI R0, R2, 0x4, RZ ;  /* 0x0000000402007827 */ /* 0x000fc600078e02ff */
[----:B------:R-:W-:-:S04]  /*49e0*/  IADD3 R2, P1, P2, R3, UR5, R32 ;  /* 0x0000000503027c10 */ /* 0x000fc8000fa3e020 */
[----:B------:R-:W-:Y:S01]  /*49f0*/  IADD3.X R3, R0, UR7, R33, P1, P2 ;  /* 0x0000000700037c10 */ /* 0x000fe20008fe4421 */
[----:B------:R2:W-:Y:S01]  /*4a00*/  STS.128 [R4], R20 ;  /* 0x0000001404007388 */ /* 0x0005e20000000c00 */
[----:B------:R-:W-:Y:S06]  /*4a10*/  BAR.SYNC.DEFER_BLOCKING 0x0 ;  /* 0x0000000000007b1d */ /* 0x000fec0000010000 */
[----:B------:R-:W-:Y:S05]  /*4a20*/  @P0 EXIT ;  /* 0x000000000000094d */ /* 0x000fea0003800000 */
[----:B------:R-:W0:Y:S04]  /*4a30*/  LDS R5, [R24] ;  /* 0x0000000018057984 */ /* 0x000e280000000800 */
[----:B0-----:R-:W-:Y:S01]  /*4a40*/  STG.E desc[UR10][R2.64], R5 ;  /* 0x0000000502007986 */ /* 0x001fe2000c10190a */
[----:B------:R-:W-:Y:S05]  /*4a50*/  EXIT ;  /* 0x000000000000794d */ /* 0x000fea0003800000 */
.L_x_10:
[----:B------:R-:W-:-:S00]  /*4a60*/  BRA `(.L_x_10) ;  /* 0xfffffffc00fc7947 */ /* 0x000fc0000383ffff */
[----:B------:R-:W-:-:S00]  /*4a70*/  NOP ;  /* 0x0000000000007918 */ /* 0x000fc00000000000 */
        /* <DEDUP_REMOVED lines=8> */
.L_x_11:


//--------------------- .nv.global.init           --------------------------
	.section	.nv.global.init,"aw",@progbits
.nv.global.init:
	.type		_$_str,@object
	.size		_$_str,(.L_0 - _$_str)
_$_str:
        /*0000*/ 	.byte	0x5f, 0x5f, 0x43, 0x55, 0x44, 0x41, 0x5f, 0x46, 0x54, 0x5a, 0x00
.L_0:


//--------------------- .nv.shared.attn_fwd       --------------------------
	.section	.nv.shared.attn_fwd,"aw",@nobits
	.sectionflags	@""
	.align	16
	.zero		1024


//--------------------- .nv.shared.reserved.0     --------------------------
	.section	.nv.shared.reserved.0,"aw",@nobits
	.weak		__nv_reservedSMEM_offset_0_alias
	.size		__nv_reservedSMEM_offset_0_alias, 0, 0
	.other		__nv_reservedSMEM_offset_0_alias,@"STO_CUDA_RESERVED_SHARED STV_DEFAULT"
__nv_reservedSMEM_offset_0_alias:
	.zero		0


//--------------------- .nv.constant0.attn_fwd    --------------------------
	.section	.nv.constant0.attn_fwd,"a",@progbits
	.sectionflags	@""
	.align	4
.nv.constant0.attn_fwd:
	.zero		664


//--------------------- SYMBOLS --------------------------

	.type		.nv.reservedSmem.offset0,@object
	.size		.nv.reservedSmem.offset0,0x4
